// auto-generated by cutlass_sweep.gemm — config: {"arch": "sm_100", "cluster_m": 1, "cluster_n": 1, "dtype": "fp16", "dtype_b": "fp16", "layout": "nt", "stages": 2, "tile_k": 128, "tile_m": 64, "tile_n": 256}
#include "cutlass/cutlass.h"
#include "cutlass/gemm/collective/collective_builder.hpp"
#include "cutlass/gemm/device/gemm_universal_adapter.h"
#include "cutlass/gemm/kernel/gemm_universal.hpp"
#include "cutlass/epilogue/collective/collective_builder.hpp"

using ElemA = cutlass::half_t;
using ElemB = cutlass::half_t;
using ElemCD = cutlass::half_t;
using Acc  = float;
using TileShape    = cute::Shape<cute::_64, cute::_256, cute::_128>;
using ClusterShape = cute::Shape<cute::_1, cute::_1, cute::_1>;

using CollectiveEpilogue = typename cutlass::epilogue::collective::CollectiveBuilder<
    cutlass::arch::Sm100, cutlass::arch::OpClassTensorOp,
    TileShape, ClusterShape,
    cutlass::epilogue::collective::EpilogueTileAuto,
    Acc, Acc,
    ElemCD, cutlass::layout::RowMajor, 128 / cutlass::sizeof_bits<ElemCD>::value,
    ElemCD, cutlass::layout::RowMajor, 128 / cutlass::sizeof_bits<ElemCD>::value,
    cutlass::epilogue::collective::EpilogueScheduleAuto
  >::CollectiveOp;

using CollectiveMainloop = typename cutlass::gemm::collective::CollectiveBuilder<
    cutlass::arch::Sm100, cutlass::arch::OpClassTensorOp,
    ElemA, cutlass::layout::RowMajor, 128 / cutlass::sizeof_bits<ElemA>::value,
    ElemB, cutlass::layout::ColumnMajor, 128 / cutlass::sizeof_bits<ElemB>::value,
    Acc,
    TileShape, ClusterShape,
    cutlass::gemm::collective::StageCount<2>,
    cutlass::gemm::collective::KernelScheduleAuto
  >::CollectiveOp;

using GemmKernel = cutlass::gemm::kernel::GemmUniversal<
    cute::Shape<int,int,int,int>,
    CollectiveMainloop,
    CollectiveEpilogue
>;
using Gemm = cutlass::gemm::device::GemmUniversalAdapter<GemmKernel>;

// Force the device kernel symbol into the cubin without needing a host main.
auto* _anchor = &cutlass::device_kernel<GemmKernel>;


// ===== COMPILED SASS (sm_100a) =====

	.target	sm_100a

	.elftype	@"ET_EXEC"


//--------------------- .note.nv.tkinfo           --------------------------
	.section	.note.nv.tkinfo,"",@"SHT_NOTE"
	.sectionflags	@"SHF_NOTE_NV_TKINFO"
	.tkinfo
        /*0018*/ 	.word	0x00000002
        /*0030*/ 	.string	""
        /*0030*/ 	.string	"ptxas"
        /*0030*/ 	.string	"Cuda compilation tools, release 13.0, V13.0.88"
        /*0030*/ 	.string	"Build cuda_13.0.r13.0/compiler.36424714_0"
        /*0030*/ 	.string	"-arch sm_100a -m 64 "



//--------------------- .note.nv.cuinfo           --------------------------
	.section	.note.nv.cuinfo,"",@"SHT_NOTE"
	.sectionflags	@"SHF_NOTE_NV_CUINFO"
        /*0018*/ 	.short	0x0002
        /*001a*/ 	.short	0x0064
        /*001c*/ 	.short	0x0082
	.zero		2


//--------------------- .nv.info                  --------------------------
	.section	.nv.info,"",@"SHT_CUDA_INFO"
	.align	4


	//----- nvinfo : EIATTR_REGCOUNT
	.align		4
        /*0000*/ 	.byte	0x04, 0x2f
        /*0002*/ 	.short	(.L_19 - .L_18)
	.align		4
.L_18:
        /*0004*/ 	.word	index@(_ZN7cutlass13device_kernelINS_4gemm6kernel13GemmUniversalIN4cute5tupleIJiiiiEEENS1_10collective13CollectiveMmaINS1_35MainloopSm100TmaUmmaWarpSpecializedILi2ELi2ELi4ENS5_IJNS4_1CILi1EEESB_SB_EEEEENS5_IJNSA_ILi64EEENSA_ILi256EEENSA_ILi128EEEEEENS_6half_tENS5_IJlSB_lEEESI_SJ_NS4_8TiledMMAINS4_8MMA_AtomIJNS4_20SM100_MMA_F16BF16_SSISI_SI_fLi64ELi256ELNS4_4UMMA5MajorE0ELSO_0ELNSN_7ScaleInE0ELSP_0EEEEEENS4_6LayoutISC_NS5_IJNSA_ILi0EEEST_ST_EEEEENS5_IJNS4_10UnderscoreESW_SW_EEEEENS4_13SM90_TMA_LOADENS4_14ComposedLayoutINS4_7SwizzleILi3ELi4ELi3EEENS4_18smem_ptr_flag_bitsILi16EEENSS_INS5_IJNSA_ILi8EEESE_EEENS5_IJSE_SB_EEEEEEEvNS4_8identityESZ_S19_vS1A_EENS_8epilogue10collective18CollectiveEpilogueINS1C_23Sm100TmaWarpSpecializedILi4ELi2ELi32ELb1ELb0EEEJSH_NS5_IJNSS_ISE_SB_EES1H_EEESI_SJ_SI_SJ_NS1C_6fusion15FusionCallbacksIS1G_NS1J_17LinearCombinationISI_fSI_fLNS_15FloatRoundStyleE2EEESH_S1I_JEEENS4_5SM1004TMEM4LOAD26SM100_TMEM_LOAD_16dp256b8xESZ_S19_NS4_17SM75_U32x4_LDSM_NENS4_14SM90_TMA_STOREES19_NS4_17SM90_U32x4_STSM_NENS4_39AutoVectorizingCopyWithAssumedAlignmentILi128EEEEEEvvEEEEvNT_6ParamsE)
        /*0008*/ 	.word	0x00000070


	//----- nvinfo : EIATTR_FRAME_SIZE
	.align		4
.L_19:
        /*000c*/ 	.byte	0x04, 0x11
        /*000e*/ 	.short	(.L_21 - .L_20)
	.align		4
.L_20:
        /*0010*/ 	.word	index@($__internal_2_$__cuda_sm10x_tcgen05_guardrail_trap_unallocated_columns_being_dealloced)
        /*0014*/ 	.word	0x00000000


	//----- nvinfo : EIATTR_FRAME_SIZE
	.align		4
.L_21:
        /*0018*/ 	.byte	0x04, 0x11
        /*001a*/ 	.short	(.L_23 - .L_22)
	.align		4
.L_22:
        /*001c*/ 	.word	index@($__internal_1_$__cuda_sm10x_tcgen05_guardrail_trap_phase_invalid_during_alloc)
        /*0020*/ 	.word	0x00000000


	//----- nvinfo : EIATTR_FRAME_SIZE
	.align		4
.L_23:
        /*0024*/ 	.byte	0x04, 0x11
        /*0026*/ 	.short	(.L_25 - .L_24)
	.align		4
.L_24:
        /*0028*/ 	.word	index@($__internal_0_$__cuda_sm10x_tcgen05_guardrail_trap_col_being_dealloced_not_returned_by_alloc)
        /*002c*/ 	.word	0x00000000


	//----- nvinfo : EIATTR_FRAME_SIZE
	.align		4
.L_25:
        /*0030*/ 	.byte	0x04, 0x11
        /*0032*/ 	.short	(.L_27 - .L_26)
	.align		4
.L_26:
        /*0034*/ 	.word	index@(_ZN7cutlass13device_kernelINS_4gemm6kernel13GemmUniversalIN4cute5tupleIJiiiiEEENS1_10collective13CollectiveMmaINS1_35MainloopSm100TmaUmmaWarpSpecializedILi2ELi2ELi4ENS5_IJNS4_1CILi1EEESB_SB_EEEEENS5_IJNSA_ILi64EEENSA_ILi256EEENSA_ILi128EEEEEENS_6half_tENS5_IJlSB_lEEESI_SJ_NS4_8TiledMMAINS4_8MMA_AtomIJNS4_20SM100_MMA_F16BF16_SSISI_SI_fLi64ELi256ELNS4_4UMMA5MajorE0ELSO_0ELNSN_7ScaleInE0ELSP_0EEEEEENS4_6LayoutISC_NS5_IJNSA_ILi0EEEST_ST_EEEEENS5_IJNS4_10UnderscoreESW_SW_EEEEENS4_13SM90_TMA_LOADENS4_14ComposedLayoutINS4_7SwizzleILi3ELi4ELi3EEENS4_18smem_ptr_flag_bitsILi16EEENSS_INS5_IJNSA_ILi8EEESE_EEENS5_IJSE_SB_EEEEEEEvNS4_8identityESZ_S19_vS1A_EENS_8epilogue10collective18CollectiveEpilogueINS1C_23Sm100TmaWarpSpecializedILi4ELi2ELi32ELb1ELb0EEEJSH_NS5_IJNSS_ISE_SB_EES1H_EEESI_SJ_SI_SJ_NS1C_6fusion15FusionCallbacksIS1G_NS1J_17LinearCombinationISI_fSI_fLNS_15FloatRoundStyleE2EEESH_S1I_JEEENS4_5SM1004TMEM4LOAD26SM100_TMEM_LOAD_16dp256b8xESZ_S19_NS4_17SM75_U32x4_LDSM_NENS4_14SM90_TMA_STOREES19_NS4_17SM90_U32x4_STSM_NENS4_39AutoVectorizingCopyWithAssumedAlignmentILi128EEEEEEvvEEEEvNT_6ParamsE)
        /*0038*/ 	.word	0x00000000


	//----- nvinfo : EIATTR_MIN_STACK_SIZE
	.align		4
.L_27:
        /*003c*/ 	.byte	0x04, 0x12
        /*003e*/ 	.short	(.L_29 - .L_28)
	.align		4
.L_28:
        /*0040*/ 	.word	index@(_ZN7cutlass13device_kernelINS_4gemm6kernel13GemmUniversalIN4cute5tupleIJiiiiEEENS1_10collective13CollectiveMmaINS1_35MainloopSm100TmaUmmaWarpSpecializedILi2ELi2ELi4ENS5_IJNS4_1CILi1EEESB_SB_EEEEENS5_IJNSA_ILi64EEENSA_ILi256EEENSA_ILi128EEEEEENS_6half_tENS5_IJlSB_lEEESI_SJ_NS4_8TiledMMAINS4_8MMA_AtomIJNS4_20SM100_MMA_F16BF16_SSISI_SI_fLi64ELi256ELNS4_4UMMA5MajorE0ELSO_0ELNSN_7ScaleInE0ELSP_0EEEEEENS4_6LayoutISC_NS5_IJNSA_ILi0EEEST_ST_EEEEENS5_IJNS4_10UnderscoreESW_SW_EEEEENS4_13SM90_TMA_LOADENS4_14ComposedLayoutINS4_7SwizzleILi3ELi4ELi3EEENS4_18smem_ptr_flag_bitsILi16EEENSS_INS5_IJNSA_ILi8EEESE_EEENS5_IJSE_SB_EEEEEEEvNS4_8identityESZ_S19_vS1A_EENS_8epilogue10collective18CollectiveEpilogueINS1C_23Sm100TmaWarpSpecializedILi4ELi2ELi32ELb1ELb0EEEJSH_NS5_IJNSS_ISE_SB_EES1H_EEESI_SJ_SI_SJ_NS1C_6fusion15FusionCallbacksIS1G_NS1J_17LinearCombinationISI_fSI_fLNS_15FloatRoundStyleE2EEESH_S1I_JEEENS4_5SM1004TMEM4LOAD26SM100_TMEM_LOAD_16dp256b8xESZ_S19_NS4_17SM75_U32x4_LDSM_NENS4_14SM90_TMA_STOREES19_NS4_17SM90_U32x4_STSM_NENS4_39AutoVectorizingCopyWithAssumedAlignmentILi128EEEEEEvvEEEEvNT_6ParamsE)
        /*0044*/ 	.word	0x00000000
.L_29:


//--------------------- .nv.compat                --------------------------
	.section	.nv.compat,"",@"SHT_CUDA_COMPAT_INFO"
	.align	4
        /*0000*/ 	.byte	0x02, 0x09, 0x01, 0x00, 0x02, 0x02, 0x02, 0x00, 0x02, 0x05, 0x05, 0x00, 0x03, 0x07, 0x01, 0x01
        /*0010*/ 	.byte	0x02, 0x03, 0x01, 0x00, 0x02, 0x06, 0x01, 0x00, 0x04, 0x0b, 0x08, 0x00, 0x09, 0x00, 0x00, 0x00
        /*0020*/ 	.byte	0x00, 0x00, 0x00, 0x00


//--------------------- .nv.info._ZN7cutlass13device_kernelINS_4gemm6kernel13GemmUniversalIN4cute5tupleIJiiiiEEENS1_10collective13CollectiveMmaINS1_35MainloopSm100TmaUmmaWarpSpecializedILi2ELi2ELi4ENS5_IJNS4_1CILi1EEESB_SB_EEEEENS5_IJNSA_ILi64EEENSA_ILi256EEENSA_ILi128EEEEEENS_6half_tENS5_IJlSB_lEEESI_SJ_NS4_8TiledMMAINS4_8MMA_AtomIJNS4_20SM100_MMA_F16BF16_SSISI_SI_fLi64ELi256ELNS4_4UMMA5MajorE0ELSO_0ELNSN_7ScaleInE0ELSP_0EEEEEENS4_6LayoutISC_NS5_IJNSA_ILi0EEEST_ST_EEEEENS5_IJNS4_10UnderscoreESW_SW_EEEEENS4_13SM90_TMA_LOADENS4_14ComposedLayoutINS4_7SwizzleILi3ELi4ELi3EEENS4_18smem_ptr_flag_bitsILi16EEENSS_INS5_IJNSA_ILi8EEESE_EEENS5_IJSE_SB_EEEEEEEvNS4_8identityESZ_S19_vS1A_EENS_8epilogue10collective18CollectiveEpilogueINS1C_23Sm100TmaWarpSpecializedILi4ELi2ELi32ELb1ELb0EEEJSH_NS5_IJNSS_ISE_SB_EES1H_EEESI_SJ_SI_SJ_NS1C_6fusion15FusionCallbacksIS1G_NS1J_17LinearCombinationISI_fSI_fLNS_15FloatRoundStyleE2EEESH_S1I_JEEENS4_5SM1004TMEM4LOAD26SM100_TMEM_LOAD_16dp256b8xESZ_S19_NS4_17SM75_U32x4_LDSM_NENS4_14SM90_TMA_STOREES19_NS4_17SM90_U32x4_STSM_NENS4_39AutoVectorizingCopyWithAssumedAlignmentILi128EEEEEEvvEEEEvNT_6ParamsE --------------------------
	.section	.nv.info._ZN7cutlass13device_kernelINS_4gemm6kernel13GemmUniversalIN4cute5tupleIJiiiiEEENS1_10collective13CollectiveMmaINS1_35MainloopSm100TmaUmmaWarpSpecializedILi2ELi2ELi4ENS5_IJNS4_1CILi1EEESB_SB_EEEEENS5_IJNSA_ILi64EEENSA_ILi256EEENSA_ILi128EEEEEENS_6half_tENS5_IJlSB_lEEESI_SJ_NS4_8TiledMMAINS4_8MMA_AtomIJNS4_20SM100_MMA_F16BF16_SSISI_SI_fLi64ELi256ELNS4_4UMMA5MajorE0ELSO_0ELNSN_7ScaleInE0ELSP_0EEEEEENS4_6LayoutISC_NS5_IJNSA_ILi0EEEST_ST_EEEEENS5_IJNS4_10UnderscoreESW_SW_EEEEENS4_13SM90_TMA_LOADENS4_14ComposedLayoutINS4_7SwizzleILi3ELi4ELi3EEENS4_18smem_ptr_flag_bitsILi16EEENSS_INS5_IJNSA_ILi8EEESE_EEENS5_IJSE_SB_EEEEEEEvNS4_8identityESZ_S19_vS1A_EENS_8epilogue10collective18CollectiveEpilogueINS1C_23Sm100TmaWarpSpecializedILi4ELi2ELi32ELb1ELb0EEEJSH_NS5_IJNSS_ISE_SB_EES1H_EEESI_SJ_SI_SJ_NS1C_6fusion15FusionCallbacksIS1G_NS1J_17LinearCombinationISI_fSI_fLNS_15FloatRoundStyleE2EEESH_S1I_JEEENS4_5SM1004TMEM4LOAD26SM100_TMEM_LOAD_16dp256b8xESZ_S19_NS4_17SM75_U32x4_LDSM_NENS4_14SM90_TMA_STOREES19_NS4_17SM90_U32x4_STSM_NENS4_39AutoVectorizingCopyWithAssumedAlignmentILi128EEEEEEvvEEEEvNT_6ParamsE,"",@"SHT_CUDA_INFO"
	.sectionflags	@""
	.align	4


	//----- nvinfo : EIATTR_CUDA_API_VERSION
	.align		4
        /*0000*/ 	.byte	0x04, 0x37
        /*0002*/ 	.short	(.L_31 - .L_30)
.L_30:
        /*0004*/ 	.word	0x00000082


	//----- nvinfo : EIATTR_KPARAM_INFO
	.align		4
.L_31:
        /*0008*/ 	.byte	0x04, 0x17
        /*000a*/ 	.short	(.L_33 - .L_32)
.L_32:
        /*000c*/ 	.word	0x00000000
        /*0010*/ 	.short	0x0000
        /*0012*/ 	.short	0x0000
        /*0014*/ 	.byte	0x00, 0xf0, 0x01, 0x20


	//----- nvinfo : EIATTR_AT_ENTRY_FRAGMENTS
	.align		4
.L_33:
        /*0018*/ 	.byte	0x04, 0x4f
        /*001a*/ 	.short	(.L_35 - .L_34)


	//   ....[0]....
.L_34:
        /*001c*/ 	.word	0x00000006


	//----- nvinfo : EIATTR_RESERVED_SMEM_USED
	.align		4
.L_35:
        /*0020*/ 	.byte	0x01, 0x41
	.zero		2


	//----- nvinfo : EIATTR_SPARSE_MMA_MASK
	.align		4
        /*0024*/ 	.byte	0x03, 0x50
        /*0026*/ 	.short	0x0000


	//----- nvinfo : EIATTR_TCGEN05_1CTA_USED
	.align		4
        /*0028*/ 	.byte	0x01, 0x51
	.zero		2


	//----- nvinfo : EIATTR_MAXREG_COUNT
	.align		4
        /*002c*/ 	.byte	0x03, 0x1b
        /*002e*/ 	.short	0x00ff


	//----- nvinfo : EIATTR_NUM_BARRIERS
	.align		4
        /*0030*/ 	.byte	0x02, 0x4c
        /*0032*/ 	.byte	0x07
	.zero		1


	//----- nvinfo : EIATTR_EXTERNS
	.align		4
        /*0034*/ 	.byte	0x04, 0x0f
        /*0036*/ 	.short	(.L_37 - .L_36)


	//   ....[0]....
	.align		4
.L_36:
        /*0038*/ 	.word	index@(__assertfail)


	//----- nvinfo : EIATTR_MERCURY_ISA_VERSION
	.align		4
.L_37:
        /*003c*/ 	.byte	0x03, 0x5f
        /*003e*/ 	.short	0x0101


	//----- nvinfo : EIATTR_INT_WARP_WIDE_INSTR_OFFSETS
	.align		4
        /*0040*/ 	.byte	0x04, 0x31
        /*0042*/ 	.short	(.L_39 - .L_38)


	//   ....[0]....
.L_38:
        /*0044*/ 	.word	0x00001f00


	//   ....[1]....
        /*0048*/ 	.word	0x00003a40


	//   ....[2]....
        /*004c*/ 	.word	0x00003a70


	//   ....[3]....
        /*0050*/ 	.word	0x00003ac0


	//   ....[4]....
        /*0054*/ 	.word	0x000043e0


	//   ....[5]....
        /*0058*/ 	.word	0x00004440


	//   ....[6]....
        /*005c*/ 	.word	0x00004520


	//   ....[7]....
        /*0060*/ 	.word	0x00004590


	//   ....[8]....
        /*0064*/ 	.word	0x000046a0


	//   ....[9]....
        /*0068*/ 	.word	0x00004730


	//   ....[10]....
        /*006c*/ 	.word	0x00004900


	//   ....[11]....
        /*0070*/ 	.word	0x00004a60


	//----- nvinfo : EIATTR_COOP_GROUP_MASK_REGIDS
	.align		4
.L_39:
        /*0074*/ 	.byte	0x04, 0x29
        /*0076*/ 	.short	(.L_41 - .L_40)


	//   ....[0]....
.L_40:
        /*0078*/ 	.word	0xffffffff


	//   ....[1]....
        /*007c*/ 	.word	0xffffffff


	//   ....[2]....
        /*0080*/ 	.word	0xffffffff


	//   ....[3]....
        /*0084*/ 	.word	0xffffffff


	//   ....[4]....
        /*0088*/ 	.word	0xffffffff


	//   ....[5]....
        /*008c*/ 	.word	0xffffffff


	//   ....[6]....
        /*0090*/ 	.word	0xffffffff


	//   ....[7]....
        /*0094*/ 	.word	0xffffffff


	//   ....[8]....
        /*0098*/ 	.word	0xffffffff


	//   ....[9]....
        /*009c*/ 	.word	0xffffffff


	//   ....[10]....
        /*00a0*/ 	.word	0xffffffff


	//   ....[11]....
        /*00a4*/ 	.word	0xffffffff


	//   ....[12]....
        /*00a8*/ 	.word	0xffffffff


	//----- nvinfo : EIATTR_COOP_GROUP_INSTR_OFFSETS
	.align		4
.L_41:
        /*00ac*/ 	.byte	0x04, 0x28
        /*00ae*/ 	.short	(.L_43 - .L_42)


	//   ....[0]....
.L_42:
        /*00b0*/ 	.word	0x00000090


	//   ....[1]....
        /*00b4*/ 	.word	0x000004d0


	//   ....[2]....
        /*00b8*/ 	.word	0x00000600


	//   ....[3]....
        /*00bc*/ 	.word	0x000007a0


	//   ....[4]....
        /*00c0*/ 	.word	0x000008a0


	//   ....[5]....
        /*00c4*/ 	.word	0x00000a10


	//   ....[6]....
        /*00c8*/ 	.word	0x00000bb0


	//   ....[7]....
        /*00cc*/ 	.word	0x00001de0


	//   ....[8]....
        /*00d0*/ 	.word	0x00002aa0


	//   ....[9]....
        /*00d4*/ 	.word	0x00002cb0


	//   ....[10]....
        /*00d8*/ 	.word	0x00002ce0


	//   ....[11]....
        /*00dc*/ 	.word	0x00003930


	//   ....[12]....
        /*00e0*/ 	.word	0x00003b60


	//----- nvinfo : EIATTR_VRC_CTA_INIT_COUNT
	.align		4
.L_43:
        /*00e4*/ 	.byte	0x02, 0x4a
        /*00e6*/ 	.byte	0x80
	.zero		1


	//----- nvinfo : EIATTR_SYSCALL_OFFSETS
	.align		4
        /*00e8*/ 	.byte	0x04, 0x46
        /*00ea*/ 	.short	(.L_45 - .L_44)


	//   ....[0]....
.L_44:
        /*00ec*/ 	.word	0x00005510


	//   ....[1]....
        /*00f0*/ 	.word	0x00005600


	//   ....[2]....
        /*00f4*/ 	.word	0x00005e30


	//   ....[3]....
        /*00f8*/ 	.word	0x00006af0


	//   ....[4]....
        /*00fc*/ 	.word	0x00007750


	//   ....[5]....
        /*0100*/ 	.word	0x000083b0


	//----- nvinfo : EIATTR_MBARRIER_INSTR_OFFSETS
	.align		4
.L_45:
        /*0104*/ 	.byte	0x04, 0x39
        /*0106*/ 	.short	(.L_47 - .L_46)


	//   ....[0]....
.L_46:
        /*0108*/ 	.word	0x000005b0
        /*010c*/ 	.word	0x000000ff
        /*0110*/ 	.word	0x00000000
        /*0114*/ 	.short	0x0100
        /*0116*/ 	.byte	0x05
	.zero		1


	//   ....[1]....
        /*0118*/ 	.word	0x000005c0
        /*011c*/ 	.word	0x000000ff
        /*0120*/ 	.word	0x00000010
        /*0124*/ 	.short	0x0100
        /*0126*/ 	.byte	0x05
	.zero		1


	//   ....[2]....
        /*0128*/ 	.word	0x000005d0
        /*012c*/ 	.word	0x000000ff
        /*0130*/ 	.word	0x00000008
        /*0134*/ 	.short	0x0100
        /*0136*/ 	.byte	0x05
	.zero		1


	//   ....[3]....
        /*0138*/ 	.word	0x000005e0
        /*013c*/ 	.word	0x000000ff
        /*0140*/ 	.word	0x00000018
        /*0144*/ 	.short	0x0100
        /*0146*/ 	.byte	0x05
	.zero		1


	//   ....[4]....
        /*0148*/ 	.word	0x00000710
        /*014c*/ 	.word	0x000000ff
        /*0150*/ 	.word	0x00000020
        /*0154*/ 	.short	0x0100
        /*0156*/ 	.byte	0x07
	.zero		1


	//   ....[5]....
        /*0158*/ 	.word	0x00000720
        /*015c*/ 	.word	0x000000ff
        /*0160*/ 	.word	0x00000040
        /*0164*/ 	.short	0x0100
        /*0166*/ 	.byte	0x07
	.zero		1


	//   ....[6]....
        /*0168*/ 	.word	0x00000730
        /*016c*/ 	.word	0x000000ff
        /*0170*/ 	.word	0x00000028
        /*0174*/ 	.short	0x0100
        /*0176*/ 	.byte	0x07
	.zero		1


	//   ....[7]....
        /*0178*/ 	.word	0x00000740
        /*017c*/ 	.word	0x000000ff
        /*0180*/ 	.word	0x00000048
        /*0184*/ 	.short	0x0100
        /*0186*/ 	.byte	0x07
	.zero		1


	//   ....[8]....
        /*0188*/ 	.word	0x00000750
        /*018c*/ 	.word	0x000000ff
        /*0190*/ 	.word	0x00000030
        /*0194*/ 	.short	0x0100
        /*0196*/ 	.byte	0x07
	.zero		1


	//   ....[9]....
        /*0198*/ 	.word	0x00000760
        /*019c*/ 	.word	0x000000ff
        /*01a0*/ 	.word	0x00000050
        /*01a4*/ 	.short	0x0100
        /*01a6*/ 	.byte	0x07
	.zero		1


	//   ....[10]....
        /*01a8*/ 	.word	0x00000770
        /*01ac*/ 	.word	0x000000ff
        /*01b0*/ 	.word	0x00000038
        /*01b4*/ 	.short	0x0100
        /*01b6*/ 	.byte	0x07
	.zero		1


	//   ....[11]....
        /*01b8*/ 	.word	0x00000780
        /*01bc*/ 	.word	0x000000ff
        /*01c0*/ 	.word	0x00000058
        /*01c4*/ 	.short	0x0100
        /*01c6*/ 	.byte	0x07
	.zero		1


	//   ....[12]....
        /*01c8*/ 	.word	0x00000870
        /*01cc*/ 	.word	0x000000ff
        /*01d0*/ 	.word	0x00000060
        /*01d4*/ 	.short	0x0100
        /*01d6*/ 	.byte	0x05
	.zero		1


	//   ....[13]....
        /*01d8*/ 	.word	0x00000880
        /*01dc*/ 	.word	0x000000ff
        /*01e0*/ 	.word	0x00000068
        /*01e4*/ 	.short	0x0100
        /*01e6*/ 	.byte	0x05
	.zero		1


	//   ....[14]....
        /*01e8*/ 	.word	0x000009c0
        /*01ec*/ 	.word	0x000000ff
        /*01f0*/ 	.word	0x00000070
        /*01f4*/ 	.short	0x0100
        /*01f6*/ 	.byte	0x05
	.zero		1


	//   ....[15]....
        /*01f8*/ 	.word	0x000009d0
        /*01fc*/ 	.word	0x000000ff
        /*0200*/ 	.word	0x00000080
        /*0204*/ 	.short	0x0100
        /*0206*/ 	.byte	0x05
	.zero		1


	//   ....[16]....
        /*0208*/ 	.word	0x000009e0
        /*020c*/ 	.word	0x000000ff
        /*0210*/ 	.word	0x00000078
        /*0214*/ 	.short	0x0100
        /*0216*/ 	.byte	0x05
	.zero		1


	//   ....[17]....
        /*0218*/ 	.word	0x000009f0
        /*021c*/ 	.word	0x000000ff
        /*0220*/ 	.word	0x00000088
        /*0224*/ 	.short	0x0100
        /*0226*/ 	.byte	0x05
	.zero		1


	//   ....[18]....
        /*0228*/ 	.word	0x00000b20
        /*022c*/ 	.word	0x000000ff
        /*0230*/ 	.word	0x00000090
        /*0234*/ 	.short	0x0100
        /*0236*/ 	.byte	0x07
	.zero		1


	//   ....[19]....
        /*0238*/ 	.word	0x00000b30
        /*023c*/ 	.word	0x000000ff
        /*0240*/ 	.word	0x000000b0
        /*0244*/ 	.short	0x0100
        /*0246*/ 	.byte	0x07
	.zero		1


	//   ....[20]....
        /*0248*/ 	.word	0x00000b40
        /*024c*/ 	.word	0x000000ff
        /*0250*/ 	.word	0x00000098
        /*0254*/ 	.short	0x0100
        /*0256*/ 	.byte	0x07
	.zero		1


	//   ....[21]....
        /*0258*/ 	.word	0x00000b50
        /*025c*/ 	.word	0x000000ff
        /*0260*/ 	.word	0x000000b8
        /*0264*/ 	.short	0x0100
        /*0266*/ 	.byte	0x07
	.zero		1


	//   ....[22]....
        /*0268*/ 	.word	0x00000b60
        /*026c*/ 	.word	0x000000ff
        /*0270*/ 	.word	0x000000a0
        /*0274*/ 	.short	0x0100
        /*0276*/ 	.byte	0x07
	.zero		1


	//   ....[23]....
        /*0278*/ 	.word	0x00000b70
        /*027c*/ 	.word	0x000000ff
        /*0280*/ 	.word	0x000000c0
        /*0284*/ 	.short	0x0100
        /*0286*/ 	.byte	0x07
	.zero		1


	//   ....[24]....
        /*0288*/ 	.word	0x00000b80
        /*028c*/ 	.word	0x000000ff
        /*0290*/ 	.word	0x000000a8
        /*0294*/ 	.short	0x0100
        /*0296*/ 	.byte	0x07
	.zero		1


	//   ....[25]....
        /*0298*/ 	.word	0x00000b90
        /*029c*/ 	.word	0x000000ff
        /*02a0*/ 	.word	0x000000c8
        /*02a4*/ 	.short	0x0100
        /*02a6*/ 	.byte	0x07
	.zero		1


	//   ....[26]....
        /*02a8*/ 	.word	0x00000c80
        /*02ac*/ 	.word	0x000000ff
        /*02b0*/ 	.word	0x000000d0
        /*02b4*/ 	.short	0x0100
        /*02b6*/ 	.byte	0x05
	.zero		1


	//   ....[27]....
        /*02b8*/ 	.word	0x00000c90
        /*02bc*/ 	.word	0x000000ff
        /*02c0*/ 	.word	0x000000e0
        /*02c4*/ 	.short	0x0100
        /*02c6*/ 	.byte	0x05
	.zero		1


	//   ....[28]....
        /*02c8*/ 	.word	0x00000ca0
        /*02cc*/ 	.word	0x000000ff
        /*02d0*/ 	.word	0x000000d8
        /*02d4*/ 	.short	0x0100
        /*02d6*/ 	.byte	0x05
	.zero		1


	//   ....[29]....
        /*02d8*/ 	.word	0x00000cb0
        /*02dc*/ 	.word	0x000000ff
        /*02e0*/ 	.word	0x000000e8
        /*02e4*/ 	.short	0x0100
        /*02e6*/ 	.byte	0x05
	.zero		1


	//   ....[30]....
        /*02e8*/ 	.word	0x00001580
        /*02ec*/ 	.word	0x00000002
        /*02f0*/ 	.word	0x000000e0
        /*02f4*/ 	.short	0x010a
        /*02f6*/ 	.byte	0xff
	.zero		1


	//   ....[31]....
        /*02f8*/ 	.word	0x000015b0
        /*02fc*/ 	.word	0x00000002
        /*0300*/ 	.word	0x000000d0
        /*0304*/ 	.short	0x0101
        /*0306*/ 	.byte	0xff
	.zero		1


	//   ....[32]....
        /*0308*/ 	.word	0x00001680
        /*030c*/ 	.word	0x000000ff
        /*0310*/ 	.word	0x00000010
        /*0314*/ 	.short	0x010a
        /*0316*/ 	.byte	0x08
	.zero		1


	//   ....[33]....
        /*0318*/ 	.word	0x00001720
        /*031c*/ 	.word	0x000000ff
        /*0320*/ 	.word	0x00000010
        /*0324*/ 	.short	0x010a
        /*0326*/ 	.byte	0x21
	.zero		1


	//   ....[34]....
        /*0328*/ 	.word	0x00001870
        /*032c*/ 	.word	0x000000ff
        /*0330*/ 	.word	0x00000010
        /*0334*/ 	.short	0x010a
        /*0336*/ 	.byte	0x08
	.zero		1


	//   ....[35]....
        /*0338*/ 	.word	0x00001a40
        /*033c*/ 	.word	0x000000ff
        /*0340*/ 	.word	0x00000068
        /*0344*/ 	.short	0x0101
        /*0346*/ 	.byte	0x04
	.zero		1


	//   ....[36]....
        /*0348*/ 	.word	0x00001a60
        /*034c*/ 	.word	0x000000ff
        /*0350*/ 	.word	0x00000010
        /*0354*/ 	.short	0x010a
        /*0356*/ 	.byte	0x08
	.zero		1


	//   ....[37]....
        /*0358*/ 	.word	0x00001ae0
        /*035c*/ 	.word	0x000000ff
        /*0360*/ 	.word	0x00000010
        /*0364*/ 	.short	0x010a
        /*0366*/ 	.byte	0x21
	.zero		1


	//   ....[38]....
        /*0368*/ 	.word	0x00001c30
        /*036c*/ 	.word	0x000000ff
        /*0370*/ 	.word	0x00000010
        /*0374*/ 	.short	0x010a
        /*0376*/ 	.byte	0x08
	.zero		1


	//   ....[39]....
        /*0378*/ 	.word	0x00001e10
        /*037c*/ 	.word	0x00000002
        /*0380*/ 	.word	0x00000070
        /*0384*/ 	.short	0x010a
        /*0386*/ 	.byte	0xff
	.zero		1


	//   ....[40]....
        /*0388*/ 	.word	0x00001ed0
        /*038c*/ 	.word	0x00000002
        /*0390*/ 	.word	0x00000000
        /*0394*/ 	.short	0x0101
        /*0396*/ 	.byte	0xff
	.zero		1


	//   ....[41]....
        /*0398*/ 	.word	0x00002430
        /*039c*/ 	.word	0x000000ff
        /*03a0*/ 	.word	0x00000000
        /*03a4*/ 	.short	0x010a
        /*03a6*/ 	.byte	0x04
	.zero		1


	//   ....[42]....
        /*03a8*/ 	.word	0x000024d0
        /*03ac*/ 	.word	0x00000000
        /*03b0*/ 	.word	0x00000000
        /*03b4*/ 	.short	0x010a
        /*03b6*/ 	.byte	0xff
	.zero		1


	//   ....[43]....
        /*03b8*/ 	.word	0x000025f0
        /*03bc*/ 	.word	0x00000000
        /*03c0*/ 	.word	0x000000d0
        /*03c4*/ 	.short	0x010a
        /*03c6*/ 	.byte	0xff
	.zero		1


	//   ....[44]....
        /*03c8*/ 	.word	0x00002660
        /*03cc*/ 	.word	0x00000000
        /*03d0*/ 	.word	0x00000000
        /*03d4*/ 	.short	0x0101
        /*03d6*/ 	.byte	0xff
	.zero		1


	//   ....[45]....
        /*03d8*/ 	.word	0x00002680
        /*03dc*/ 	.word	0x000000ff
        /*03e0*/ 	.word	0x00000080
        /*03e4*/ 	.short	0x010a
        /*03e6*/ 	.byte	0x05
	.zero		1


	//   ....[46]....
        /*03e8*/ 	.word	0x000027a0
        /*03ec*/ 	.word	0x00000000
        /*03f0*/ 	.word	0x00000070
        /*03f4*/ 	.short	0x010a
        /*03f6*/ 	.byte	0xff
	.zero		1


	//   ....[47]....
        /*03f8*/ 	.word	0x000028a0
        /*03fc*/ 	.word	0x00000000
        /*0400*/ 	.word	0x00000000
        /*0404*/ 	.short	0x0101
        /*0406*/ 	.byte	0xff
	.zero		1


	//   ....[48]....
        /*0408*/ 	.word	0x00002930
        /*040c*/ 	.word	0x000000ff
        /*0410*/ 	.word	0x00000080
        /*0414*/ 	.short	0x0106
        /*0416*/ 	.byte	0x05
	.zero		1


	//   ....[49]....
        /*0418*/ 	.word	0x00002950
        /*041c*/ 	.word	0x000000ff
        /*0420*/ 	.word	0x00000080
        /*0424*/ 	.short	0x010a
        /*0426*/ 	.byte	0x05
	.zero		1


	//   ....[50]....
        /*0428*/ 	.word	0x000029e0
        /*042c*/ 	.word	0x000000ff
        /*0430*/ 	.word	0x00000080
        /*0434*/ 	.short	0x0106
        /*0436*/ 	.byte	0x04
	.zero		1


	//   ....[51]....
        /*0438*/ 	.word	0x00002a20
        /*043c*/ 	.word	0x00000000
        /*0440*/ 	.word	0x00000080
        /*0444*/ 	.short	0x010a
        /*0446*/ 	.byte	0xff
	.zero		1


	//   ....[52]....
        /*0448*/ 	.word	0x00002fe0
        /*044c*/ 	.word	0x00000000
        /*0450*/ 	.word	0x00000070
        /*0454*/ 	.short	0x010a
        /*0456*/ 	.byte	0xff
	.zero		1


	//   ....[53]....
        /*0458*/ 	.word	0x000030f0
        /*045c*/ 	.word	0x00000003
        /*0460*/ 	.word	0x00000000
        /*0464*/ 	.short	0x0101
        /*0466*/ 	.byte	0xff
	.zero		1


	//   ....[54]....
        /*0468*/ 	.word	0x00003100
        /*046c*/ 	.word	0x000000ff
        /*0470*/ 	.word	0x00000000
        /*0474*/ 	.short	0x010a
        /*0476*/ 	.byte	0x07
	.zero		1


	//   ....[55]....
        /*0478*/ 	.word	0x00003180
        /*047c*/ 	.word	0x000000ff
        /*0480*/ 	.word	0x000000b0
        /*0484*/ 	.short	0x010a
        /*0486*/ 	.byte	0x06
	.zero		1


	//   ....[56]....
        /*0488*/ 	.word	0x00003250
        /*048c*/ 	.word	0x000000ff
        /*0490*/ 	.word	0x00000000
        /*0494*/ 	.short	0x010a
        /*0496*/ 	.byte	0x0b
	.zero		1


	//   ....[57]....
        /*0498*/ 	.word	0x00003380
        /*049c*/ 	.word	0x000000ff
        /*04a0*/ 	.word	0x00000000
        /*04a4*/ 	.short	0x010a
        /*04a6*/ 	.byte	0x22
	.zero		1


	//   ....[58]....
        /*04a8*/ 	.word	0x00003760
        /*04ac*/ 	.word	0x000000ff
        /*04b0*/ 	.word	0x00000000
        /*04b4*/ 	.short	0x010a
        /*04b6*/ 	.byte	0x06
	.zero		1


	//   ....[59]....
        /*04b8*/ 	.word	0x000037f0
        /*04bc*/ 	.word	0x000000ff
        /*04c0*/ 	.word	0x00000000
        /*04c4*/ 	.short	0x010a
        /*04c6*/ 	.byte	0x06
	.zero		1


	//   ....[60]....
        /*04c8*/ 	.word	0x00003880
        /*04cc*/ 	.word	0x000000ff
        /*04d0*/ 	.word	0x00000000
        /*04d4*/ 	.short	0x010a
        /*04d6*/ 	.byte	0x06
	.zero		1


	//   ....[61]....
        /*04d8*/ 	.word	0x00003910
        /*04dc*/ 	.word	0x000000ff
        /*04e0*/ 	.word	0x00000000
        /*04e4*/ 	.short	0x010a
        /*04e6*/ 	.byte	0x07
	.zero		1


	//   ....[62]....
        /*04e8*/ 	.word	0x00003d90
        /*04ec*/ 	.word	0x00000000
        /*04f0*/ 	.word	0x00000070
        /*04f4*/ 	.short	0x010a
        /*04f6*/ 	.byte	0xff
	.zero		1


	//   ....[63]....
        /*04f8*/ 	.word	0x00003e50
        /*04fc*/ 	.word	0x00000000
        /*0500*/ 	.word	0x00000000
        /*0504*/ 	.short	0x0101
        /*0506*/ 	.byte	0xff
	.zero		1


	//   ....[64]....
        /*0508*/ 	.word	0x00004170
        /*050c*/ 	.word	0x000000ff
        /*0510*/ 	.word	0x00000068
        /*0514*/ 	.short	0x010a
        /*0516*/ 	.byte	0x07
	.zero		1


	//   ....[65]....
        /*0518*/ 	.word	0x00004360
        /*051c*/ 	.word	0x000000ff
        /*0520*/ 	.word	0x00000040
        /*0524*/ 	.short	0x010a
        /*0526*/ 	.byte	0x07
	.zero		1


	//   ....[66]....
        /*0528*/ 	.word	0x000044d0
        /*052c*/ 	.word	0x000000ff
        /*0530*/ 	.word	0x00000020
        /*0534*/ 	.short	0x010b
        /*0536*/ 	.byte	0x07
	.zero		1


	//   ....[67]....
        /*0538*/ 	.word	0x000044e0
        /*053c*/ 	.word	0x000000ff
        /*0540*/ 	.word	0x00000000
        /*0544*/ 	.short	0x0101
        /*0546*/ 	.byte	0x08
	.zero		1


	//   ....[68]....
        /*0548*/ 	.word	0x000044f0
        /*054c*/ 	.word	0x000000ff
        /*0550*/ 	.word	0x00000048
        /*0554*/ 	.short	0x010a
        /*0556*/ 	.byte	0x07
	.zero		1


	//   ....[69]....
        /*0558*/ 	.word	0x00004640
        /*055c*/ 	.word	0x000000ff
        /*0560*/ 	.word	0x00000028
        /*0564*/ 	.short	0x010b
        /*0566*/ 	.byte	0x07
	.zero		1


	//   ....[70]....
        /*0568*/ 	.word	0x00004650
        /*056c*/ 	.word	0x000000ff
        /*0570*/ 	.word	0x00000000
        /*0574*/ 	.short	0x0101
        /*0576*/ 	.byte	0x08
	.zero		1


	//   ....[71]....
        /*0578*/ 	.word	0x00004660
        /*057c*/ 	.word	0x000000ff
        /*0580*/ 	.word	0x00000050
        /*0584*/ 	.short	0x010a
        /*0586*/ 	.byte	0x07
	.zero		1


	//   ....[72]....
        /*0588*/ 	.word	0x000047e0
        /*058c*/ 	.word	0x000000ff
        /*0590*/ 	.word	0x00000030
        /*0594*/ 	.short	0x010b
        /*0596*/ 	.byte	0x07
	.zero		1


	//   ....[73]....
        /*0598*/ 	.word	0x00004820
        /*059c*/ 	.word	0x000000ff
        /*05a0*/ 	.word	0x00000000
        /*05a4*/ 	.short	0x0101
        /*05a6*/ 	.byte	0x08
	.zero		1


	//   ....[74]....
        /*05a8*/ 	.word	0x00004860
        /*05ac*/ 	.word	0x000000ff
        /*05b0*/ 	.word	0x00000058
        /*05b4*/ 	.short	0x010a
        /*05b6*/ 	.byte	0x07
	.zero		1


	//   ....[75]....
        /*05b8*/ 	.word	0x00004aa0
        /*05bc*/ 	.word	0x000000ff
        /*05c0*/ 	.word	0x00000038
        /*05c4*/ 	.short	0x010b
        /*05c6*/ 	.byte	0x07
	.zero		1


	//   ....[76]....
        /*05c8*/ 	.word	0x00004ac0
        /*05cc*/ 	.word	0x000000ff
        /*05d0*/ 	.word	0x00000000
        /*05d4*/ 	.short	0x0101
        /*05d6*/ 	.byte	0x0d
	.zero		1


	//   ....[77]....
        /*05d8*/ 	.word	0x00004af0
        /*05dc*/ 	.word	0x000000ff
        /*05e0*/ 	.word	0x00000040
        /*05e4*/ 	.short	0x010a
        /*05e6*/ 	.byte	0x07
	.zero		1


	//   ....[78]....
        /*05e8*/ 	.word	0x00004b10
        /*05ec*/ 	.word	0x000000ff
        /*05f0*/ 	.word	0x00000048
        /*05f4*/ 	.short	0x010a
        /*05f6*/ 	.byte	0x07
	.zero		1


	//   ....[79]....
        /*05f8*/ 	.word	0x00004b30
        /*05fc*/ 	.word	0x000000ff
        /*0600*/ 	.word	0x00000050
        /*0604*/ 	.short	0x010a
        /*0606*/ 	.byte	0x07
	.zero		1


	//   ....[80]....
        /*0608*/ 	.word	0x00004b70
        /*060c*/ 	.word	0x00000000
        /*0610*/ 	.word	0x00000058
        /*0614*/ 	.short	0x010a
        /*0616*/ 	.byte	0xff
	.zero		1


	//   ....[81]....
        /*0618*/ 	.word	0x00004ed0
        /*061c*/ 	.word	0x00000000
        /*0620*/ 	.word	0x00000070
        /*0624*/ 	.short	0x010a
        /*0626*/ 	.byte	0xff
	.zero		1


	//   ....[82]....
        /*0628*/ 	.word	0x00004fe0
        /*062c*/ 	.word	0x00000000
        /*0630*/ 	.word	0x00000000
        /*0634*/ 	.short	0x0101
        /*0636*/ 	.byte	0xff
	.zero		1


	//   ....[83]....
        /*0638*/ 	.word	0x00005a60
        /*063c*/ 	.word	0x000000ff
        /*0640*/ 	.word	0x00000020
        /*0644*/ 	.short	0x010a
        /*0646*/ 	.byte	0x30
	.zero		1


	//   ....[84]....
        /*0648*/ 	.word	0x00005aa0
        /*064c*/ 	.word	0x00000040
        /*0650*/ 	.word	0x00000090
        /*0654*/ 	.short	0x010a
        /*0656*/ 	.byte	0xff
	.zero		1


	//   ....[85]....
        /*0658*/ 	.word	0x00005c10
        /*065c*/ 	.word	0x000000ff
        /*0660*/ 	.word	0x00000020
        /*0664*/ 	.short	0x010a
        /*0666*/ 	.byte	0x30
	.zero		1


	//   ....[86]....
        /*0668*/ 	.word	0x00005d10
        /*066c*/ 	.word	0x00000040
        /*0670*/ 	.word	0x00000090
        /*0674*/ 	.short	0x010a
        /*0676*/ 	.byte	0xff
	.zero		1


	//   ....[87]....
        /*0678*/ 	.word	0x00006810
        /*067c*/ 	.word	0x00000000
        /*0680*/ 	.word	0x00000000
        /*0684*/ 	.short	0x0101
        /*0686*/ 	.byte	0xff
	.zero		1


	//   ....[88]....
        /*0688*/ 	.word	0x00006820
        /*068c*/ 	.word	0x00000002
        /*0690*/ 	.word	0x00000020
        /*0694*/ 	.short	0x010a
        /*0696*/ 	.byte	0xff
	.zero		1


	//   ....[89]....
        /*0698*/ 	.word	0x000068f0
        /*069c*/ 	.word	0x00000002
        /*06a0*/ 	.word	0x00000020
        /*06a4*/ 	.short	0x010a
        /*06a6*/ 	.byte	0xff
	.zero		1


	//   ....[90]....
        /*06a8*/ 	.word	0x00007470
        /*06ac*/ 	.word	0x0000004a
        /*06b0*/ 	.word	0x00000000
        /*06b4*/ 	.short	0x0101
        /*06b6*/ 	.byte	0xff
	.zero		1


	//   ....[91]....
        /*06b8*/ 	.word	0x00007490
        /*06bc*/ 	.word	0x00000000
        /*06c0*/ 	.word	0x00000020
        /*06c4*/ 	.short	0x010a
        /*06c6*/ 	.byte	0xff
	.zero		1


	//   ....[92]....
        /*06c8*/ 	.word	0x00007550
        /*06cc*/ 	.word	0x00000000
        /*06d0*/ 	.word	0x00000020
        /*06d4*/ 	.short	0x010a
        /*06d6*/ 	.byte	0xff
	.zero		1


	//   ....[93]....
        /*06d8*/ 	.word	0x000080d0
        /*06dc*/ 	.word	0x0000004a
        /*06e0*/ 	.word	0x00000000
        /*06e4*/ 	.short	0x0101
        /*06e6*/ 	.byte	0xff
	.zero		1


	//   ....[94]....
        /*06e8*/ 	.word	0x000080f0
        /*06ec*/ 	.word	0x00000002
        /*06f0*/ 	.word	0x00000020
        /*06f4*/ 	.short	0x010a
        /*06f6*/ 	.byte	0xff
	.zero		1


	//   ....[95]....
        /*06f8*/ 	.word	0x000081b0
        /*06fc*/ 	.word	0x00000002
        /*0700*/ 	.word	0x00000020
        /*0704*/ 	.short	0x010a
        /*0706*/ 	.byte	0xff
	.zero		1


	//   ....[96]....
        /*0708*/ 	.word	0x00008510
        /*070c*/ 	.word	0x000000ff
        /*0710*/ 	.word	0x00000000
        /*0714*/ 	.short	0x0101
        /*0716*/ 	.byte	0x05
	.zero		1


	//   ....[97]....
        /*0718*/ 	.word	0x00008d90
        /*071c*/ 	.word	0x00000000
        /*0720*/ 	.word	0x00000000
        /*0724*/ 	.short	0x0101
        /*0726*/ 	.byte	0xff
	.zero		1


	//   ....[98]....
        /*0728*/ 	.word	0x00009000
        /*072c*/ 	.word	0x000000ff
        /*0730*/ 	.word	0x00000000
        /*0734*/ 	.short	0x0101
        /*0736*/ 	.byte	0x04
	.zero		1


	//   ....[99]....
        /*0738*/ 	.word	0x00009020
        /*073c*/ 	.word	0x00000002
        /*0740*/ 	.word	0x000000e0
        /*0744*/ 	.short	0x010a
        /*0746*/ 	.byte	0xff
	.zero		1


	//   ....[100]....
        /*0748*/ 	.word	0x00009080
        /*074c*/ 	.word	0x00000002
        /*0750*/ 	.word	0x00000010
        /*0754*/ 	.short	0x010a
        /*0756*/ 	.byte	0xff
	.zero		1


	//   ....[101]....
        /*0758*/ 	.word	0x000090e0
        /*075c*/ 	.word	0x00000002
        /*0760*/ 	.word	0x00000010
        /*0764*/ 	.short	0x010a
        /*0766*/ 	.byte	0xff
	.zero		1


	//   ....[102]....
        /*0768*/ 	.word	0x00009130
        /*076c*/ 	.word	0x00000002
        /*0770*/ 	.word	0x00000070
        /*0774*/ 	.short	0x010a
        /*0776*/ 	.byte	0xff
	.zero		1


	//   ....[103]....
        /*0778*/ 	.word	0x00009190
        /*077c*/ 	.word	0x00000000
        /*0780*/ 	.word	0x00000000
        /*0784*/ 	.short	0x010a
        /*0786*/ 	.byte	0xff
	.zero		1


	//   ....[104]....
        /*0788*/ 	.word	0x000091e0
        /*078c*/ 	.word	0x00000000
        /*0790*/ 	.word	0x000000d0
        /*0794*/ 	.short	0x010a
        /*0796*/ 	.byte	0xff
	.zero		1


	//   ....[105]....
        /*0798*/ 	.word	0x00009240
        /*079c*/ 	.word	0x00000000
        /*07a0*/ 	.word	0x00000080
        /*07a4*/ 	.short	0x010a
        /*07a6*/ 	.byte	0xff
	.zero		1


	//   ....[106]....
        /*07a8*/ 	.word	0x00009290
        /*07ac*/ 	.word	0x00000000
        /*07b0*/ 	.word	0x00000070
        /*07b4*/ 	.short	0x010a
        /*07b6*/ 	.byte	0xff
	.zero		1


	//   ....[107]....
        /*07b8*/ 	.word	0x000092f0
        /*07bc*/ 	.word	0x00000000
        /*07c0*/ 	.word	0x00000080
        /*07c4*/ 	.short	0x010a
        /*07c6*/ 	.byte	0xff
	.zero		1


	//   ....[108]....
        /*07c8*/ 	.word	0x00009340
        /*07cc*/ 	.word	0x00000000
        /*07d0*/ 	.word	0x00000070
        /*07d4*/ 	.short	0x010a
        /*07d6*/ 	.byte	0xff
	.zero		1


	//   ....[109]....
        /*07d8*/ 	.word	0x000093a0
        /*07dc*/ 	.word	0x00000002
        /*07e0*/ 	.word	0x000000b0
        /*07e4*/ 	.short	0x010a
        /*07e6*/ 	.byte	0xff
	.zero		1


	//   ....[110]....
        /*07e8*/ 	.word	0x00009400
        /*07ec*/ 	.word	0x00000000
        /*07f0*/ 	.word	0x00000000
        /*07f4*/ 	.short	0x010a
        /*07f6*/ 	.byte	0xff
	.zero		1


	//   ....[111]....
        /*07f8*/ 	.word	0x00009460
        /*07fc*/ 	.word	0x00000000
        /*0800*/ 	.word	0x00000000
        /*0804*/ 	.short	0x010a
        /*0806*/ 	.byte	0xff
	.zero		1


	//   ....[112]....
        /*0808*/ 	.word	0x000094c0
        /*080c*/ 	.word	0x00000000
        /*0810*/ 	.word	0x00000000
        /*0814*/ 	.short	0x010a
        /*0816*/ 	.byte	0xff
	.zero		1


	//   ....[113]....
        /*0818*/ 	.word	0x00009520
        /*081c*/ 	.word	0x00000000
        /*0820*/ 	.word	0x00000000
        /*0824*/ 	.short	0x010a
        /*0826*/ 	.byte	0xff
	.zero		1


	//   ....[114]....
        /*0828*/ 	.word	0x00009580
        /*082c*/ 	.word	0x00000000
        /*0830*/ 	.word	0x00000000
        /*0834*/ 	.short	0x010a
        /*0836*/ 	.byte	0xff
	.zero		1


	//   ....[115]....
        /*0838*/ 	.word	0x000095d0
        /*083c*/ 	.word	0x00000000
        /*0840*/ 	.word	0x00000070
        /*0844*/ 	.short	0x010a
        /*0846*/ 	.byte	0xff
	.zero		1


	//   ....[116]....
        /*0848*/ 	.word	0x00009630
        /*084c*/ 	.word	0x00000000
        /*0850*/ 	.word	0x00000068
        /*0854*/ 	.short	0x010a
        /*0856*/ 	.byte	0xff
	.zero		1


	//   ....[117]....
        /*0858*/ 	.word	0x00009690
        /*085c*/ 	.word	0x00000000
        /*0860*/ 	.word	0x00000040
        /*0864*/ 	.short	0x010a
        /*0866*/ 	.byte	0xff
	.zero		1


	//   ....[118]....
        /*0868*/ 	.word	0x000096f0
        /*086c*/ 	.word	0x00000000
        /*0870*/ 	.word	0x00000048
        /*0874*/ 	.short	0x010a
        /*0876*/ 	.byte	0xff
	.zero		1


	//   ....[119]....
        /*0878*/ 	.word	0x00009750
        /*087c*/ 	.word	0x00000000
        /*0880*/ 	.word	0x00000050
        /*0884*/ 	.short	0x010a
        /*0886*/ 	.byte	0xff
	.zero		1


	//   ....[120]....
        /*0888*/ 	.word	0x000097b0
        /*088c*/ 	.word	0x00000000
        /*0890*/ 	.word	0x00000058
        /*0894*/ 	.short	0x010a
        /*0896*/ 	.byte	0xff
	.zero		1


	//   ....[121]....
        /*0898*/ 	.word	0x00009810
        /*089c*/ 	.word	0x00000000
        /*08a0*/ 	.word	0x00000040
        /*08a4*/ 	.short	0x010a
        /*08a6*/ 	.byte	0xff
	.zero		1


	//   ....[122]....
        /*08a8*/ 	.word	0x00009870
        /*08ac*/ 	.word	0x00000000
        /*08b0*/ 	.word	0x00000048
        /*08b4*/ 	.short	0x010a
        /*08b6*/ 	.byte	0xff
	.zero		1


	//   ....[123]....
        /*08b8*/ 	.word	0x000098d0
        /*08bc*/ 	.word	0x00000000
        /*08c0*/ 	.word	0x00000050
        /*08c4*/ 	.short	0x010a
        /*08c6*/ 	.byte	0xff
	.zero		1


	//   ....[124]....
        /*08c8*/ 	.word	0x00009920
        /*08cc*/ 	.word	0x00000000
        /*08d0*/ 	.word	0x00000070
        /*08d4*/ 	.short	0x010a
        /*08d6*/ 	.byte	0xff
	.zero		1


	//   ....[125]....
        /*08d8*/ 	.word	0x00009980
        /*08dc*/ 	.word	0x00000000
        /*08e0*/ 	.word	0x00000020
        /*08e4*/ 	.short	0x010a
        /*08e6*/ 	.byte	0xff
	.zero		1


	//   ....[126]....
        /*08e8*/ 	.word	0x000099d0
        /*08ec*/ 	.word	0x00000040
        /*08f0*/ 	.word	0x00000090
        /*08f4*/ 	.short	0x010a
        /*08f6*/ 	.byte	0xff
	.zero		1


	//   ....[127]....
        /*08f8*/ 	.word	0x00009a20
        /*08fc*/ 	.word	0x00000002
        /*0900*/ 	.word	0x00000020
        /*0904*/ 	.short	0x010a
        /*0906*/ 	.byte	0xff
	.zero		1


	//   ....[128]....
        /*0908*/ 	.word	0x00009a70
        /*090c*/ 	.word	0x00000000
        /*0910*/ 	.word	0x00000020
        /*0914*/ 	.short	0x010a
        /*0916*/ 	.byte	0xff
	.zero		1


	//   ....[129]....
        /*0918*/ 	.word	0x00009ac0
        /*091c*/ 	.word	0x00000002
        /*0920*/ 	.word	0x00000020
        /*0924*/ 	.short	0x010a
        /*0926*/ 	.byte	0xff
	.zero		1


	//----- nvinfo : EIATTR_NUM_MBARRIERS
	.align		4
.L_47:
        /*0928*/ 	.byte	0x03, 0x38
        /*092a*/ 	.short	0x001e


	//----- nvinfo : EIATTR_EXIT_INSTR_OFFSETS
	.align		4
        /*092c*/ 	.byte	0x04, 0x1c
        /*092e*/ 	.short	(.L_49 - .L_48)


	//   ....[0]....
.L_48:
        /*0930*/ 	.word	0x00002500


	//   ....[1]....
        /*0934*/ 	.word	0x000029f0


	//   ....[2]....
        /*0938*/ 	.word	0x00002a50


	//   ....[3]....
        /*093c*/ 	.word	0x00003b70


	//   ....[4]....
        /*0940*/ 	.word	0x00004ba0


	//   ....[5]....
        /*0944*/ 	.word	0x00004be0


	//   ....[6]....
        /*0948*/ 	.word	0x00008ef0


	//   ....[7]....
        /*094c*/ 	.word	0x00008f70


	//   ....[8]....
        /*0950*/ 	.word	0x00008fa0


	//   ....[9]....
        /*0954*/ 	.word	0x00009010


	//----- nvinfo : EIATTR_MAX_THREADS
	.align		4
.L_49:
        /*0958*/ 	.byte	0x04, 0x05
        /*095a*/ 	.short	(.L_51 - .L_50)
.L_50:
        /*095c*/ 	.word	0x00000100
        /*0960*/ 	.word	0x00000001
        /*0964*/ 	.word	0x00000001


	//----- nvinfo : EIATTR_CRS_STACK_SIZE
	.align		4
.L_51:
        /*0968*/ 	.byte	0x04, 0x1e
        /*096a*/ 	.short	(.L_53 - .L_52)
.L_52:
        /*096c*/ 	.word	0x00000000


	//----- nvinfo : EIATTR_CBANK_PARAM_SIZE
	.align		4
.L_53:
        /*0970*/ 	.byte	0x03, 0x19
        /*0972*/ 	.short	0x0800


	//----- nvinfo : EIATTR_PARAM_CBANK
	.align		4
        /*0974*/ 	.byte	0x04, 0x0a
        /*0976*/ 	.short	(.L_55 - .L_54)
	.align		4
.L_54:
        /*0978*/ 	.word	index@(.nv.constant0._ZN7cutlass13device_kernelINS_4gemm6kernel13GemmUniversalIN4cute5tupleIJiiiiEEENS1_10collective13CollectiveMmaINS1_35MainloopSm100TmaUmmaWarpSpecializedILi2ELi2ELi4ENS5_IJNS4_1CILi1EEESB_SB_EEEEENS5_IJNSA_ILi64EEENSA_ILi256EEENSA_ILi128EEEEEENS_6half_tENS5_IJlSB_lEEESI_SJ_NS4_8TiledMMAINS4_8MMA_AtomIJNS4_20SM100_MMA_F16BF16_SSISI_SI_fLi64ELi256ELNS4_4UMMA5MajorE0ELSO_0ELNSN_7ScaleInE0ELSP_0EEEEEENS4_6LayoutISC_NS5_IJNSA_ILi0EEEST_ST_EEEEENS5_IJNS4_10UnderscoreESW_SW_EEEEENS4_13SM90_TMA_LOADENS4_14ComposedLayoutINS4_7SwizzleILi3ELi4ELi3EEENS4_18smem_ptr_flag_bitsILi16EEENSS_INS5_IJNSA_ILi8EEESE_EEENS5_IJSE_SB_EEEEEEEvNS4_8identityESZ_S19_vS1A_EENS_8epilogue10collective18CollectiveEpilogueINS1C_23Sm100TmaWarpSpecializedILi4ELi2ELi32ELb1ELb0EEEJSH_NS5_IJNSS_ISE_SB_EES1H_EEESI_SJ_SI_SJ_NS1C_6fusion15FusionCallbacksIS1G_NS1J_17LinearCombinationISI_fSI_fLNS_15FloatRoundStyleE2EEESH_S1I_JEEENS4_5SM1004TMEM4LOAD26SM100_TMEM_LOAD_16dp256b8xESZ_S19_NS4_17SM75_U32x4_LDSM_NENS4_14SM90_TMA_STOREES19_NS4_17SM90_U32x4_STSM_NENS4_39AutoVectorizingCopyWithAssumedAlignmentILi128EEEEEEvvEEEEvNT_6ParamsE)
        /*097c*/ 	.short	0x0380
        /*097e*/ 	.short	0x0800


	//----- nvinfo : EIATTR_SW_WAR
	.align		4
.L_55:
        /*0980*/ 	.byte	0x04, 0x36
        /*0982*/ 	.short	(.L_57 - .L_56)
.L_56:
        /*0984*/ 	.word	0x00000008
.L_57:


//--------------------- .nv.callgraph             --------------------------
	.section	.nv.callgraph,"",@"SHT_CUDA_CALLGRAPH"
	.align	4
	.sectionentsize	8
	.align		4
        /*0000*/ 	.word	0x00000000
	.align		4
        /*0004*/ 	.word	0xffffffff
	.align		4
        /*0008*/ 	.word	index@(_ZN7cutlass13device_kernelINS_4gemm6kernel13GemmUniversalIN4cute5tupleIJiiiiEEENS1_10collective13CollectiveMmaINS1_35MainloopSm100TmaUmmaWarpSpecializedILi2ELi2ELi4ENS5_IJNS4_1CILi1EEESB_SB_EEEEENS5_IJNSA_ILi64EEENSA_ILi256EEENSA_ILi128EEEEEENS_6half_tENS5_IJlSB_lEEESI_SJ_NS4_8TiledMMAINS4_8MMA_AtomIJNS4_20SM100_MMA_F16BF16_SSISI_SI_fLi64ELi256ELNS4_4UMMA5MajorE0ELSO_0ELNSN_7ScaleInE0ELSP_0EEEEEENS4_6LayoutISC_NS5_IJNSA_ILi0EEEST_ST_EEEEENS5_IJNS4_10UnderscoreESW_SW_EEEEENS4_13SM90_TMA_LOADENS4_14ComposedLayoutINS4_7SwizzleILi3ELi4ELi3EEENS4_18smem_ptr_flag_bitsILi16EEENSS_INS5_IJNSA_ILi8EEESE_EEENS5_IJSE_SB_EEEEEEEvNS4_8identityESZ_S19_vS1A_EENS_8epilogue10collective18CollectiveEpilogueINS1C_23Sm100TmaWarpSpecializedILi4ELi2ELi32ELb1ELb0EEEJSH_NS5_IJNSS_ISE_SB_EES1H_EEESI_SJ_SI_SJ_NS1C_6fusion15FusionCallbacksIS1G_NS1J_17LinearCombinationISI_fSI_fLNS_15FloatRoundStyleE2EEESH_S1I_JEEENS4_5SM1004TMEM4LOAD26SM100_TMEM_LOAD_16dp256b8xESZ_S19_NS4_17SM75_U32x4_LDSM_NENS4_14SM90_TMA_STOREES19_NS4_17SM90_U32x4_STSM_NENS4_39AutoVectorizingCopyWithAssumedAlignmentILi128EEEEEEvvEEEEvNT_6ParamsE)
	.align		4
        /*000c*/ 	.word	index@(__assertfail)
	.align		4
        /*0010*/ 	.word	0x00000000
	.align		4
        /*0014*/ 	.word	0xfffffffe
	.align		4
        /*0018*/ 	.word	0x00000000
	.align		4
        /*001c*/ 	.word	0xfffffffd
	.align		4
        /*0020*/ 	.word	0x00000000
	.align		4
        /*0024*/ 	.word	0xfffffffc


//--------------------- .nv.constant4             --------------------------
	.section	.nv.constant4,"a",@progbits
	.align	8
	.align		8
.nv.constant4:
        /*0000*/ 	.dword	__assertfail
	.align		8
        /*0008*/ 	.dword	__unnamed_1
	.align		8
        /*0010*/ 	.dword	__unnamed_2
	.align		8
        /*0018*/ 	.dword	_ZN40_INTERNAL_dc5b6cb3_4_k_cu_cfb25135_213244cuda3std3__45__cpo5beginE
	.align		8
        /*0020*/ 	.dword	_ZN40_INTERNAL_dc5b6cb3_4_k_cu_cfb25135_213244cuda3std3__45__cpo3endE
	.align		8
        /*0028*/ 	.dword	_ZN40_INTERNAL_dc5b6cb3_4_k_cu_cfb25135_213244cuda3std3__45__cpo6cbeginE
	.align		8
        /*0030*/ 	.dword	_ZN40_INTERNAL_dc5b6cb3_4_k_cu_cfb25135_213244cuda3std3__45__cpo4cendE
	.align		8
        /*0038*/ 	.dword	_ZN40_INTERNAL_dc5b6cb3_4_k_cu_cfb25135_213244cuda3std3__442_GLOBAL__N__dc5b6cb3_4_k_cu_cfb25135_213246ignoreE
	.align		8
        /*0040*/ 	.dword	_ZN40_INTERNAL_dc5b6cb3_4_k_cu_cfb25135_213244cuda3std3__419piecewise_constructE
	.align		8
        /*0048*/ 	.dword	_ZN40_INTERNAL_dc5b6cb3_4_k_cu_cfb25135_213244cuda3std3__48in_placeE
	.align		8
        /*0050*/ 	.dword	_ZN40_INTERNAL_dc5b6cb3_4_k_cu_cfb25135_213244cuda3std6ranges3__45__cpo4swapE
	.align		8
        /*0058*/ 	.dword	_ZN40_INTERNAL_dc5b6cb3_4_k_cu_cfb25135_213244cuda3std6ranges3__45__cpo9iter_moveE
	.align		8
        /*0060*/ 	.dword	_ZN40_INTERNAL_dc5b6cb3_4_k_cu_cfb25135_213244cute7productE
	.align		8
        /*0068*/ 	.dword	_ZN40_INTERNAL_dc5b6cb3_4_k_cu_cfb25135_213244cute1_E
	.align		8
        /*0070*/ 	.dword	$str$25
	.align		8
        /*0078*/ 	.dword	$str$26
	.align		8
        /*0080*/ 	.dword	$str$27
	.align		8
        /*0088*/ 	.dword	$str$28


//--------------------- .text._ZN7cutlass13device_kernelINS_4gemm6kernel13GemmUniversalIN4cute5tupleIJiiiiEEENS1_10collective13CollectiveMmaINS1_35MainloopSm100TmaUmmaWarpSpecializedILi2ELi2ELi4ENS5_IJNS4_1CILi1EEESB_SB_EEEEENS5_IJNSA_ILi64EEENSA_ILi256EEENSA_ILi128EEEEEENS_6half_tENS5_IJlSB_lEEESI_SJ_NS4_8TiledMMAINS4_8MMA_AtomIJNS4_20SM100_MMA_F16BF16_SSISI_SI_fLi64ELi256ELNS4_4UMMA5MajorE0ELSO_0ELNSN_7ScaleInE0ELSP_0EEEEEENS4_6LayoutISC_NS5_IJNSA_ILi0EEEST_ST_EEEEENS5_IJNS4_10UnderscoreESW_SW_EEEEENS4_13SM90_TMA_LOADENS4_14ComposedLayoutINS4_7SwizzleILi3ELi4ELi3EEENS4_18smem_ptr_flag_bitsILi16EEENSS_INS5_IJNSA_ILi8EEESE_EEENS5_IJSE_SB_EEEEEEEvNS4_8identityESZ_S19_vS1A_EENS_8epilogue10collective18CollectiveEpilogueINS1C_23Sm100TmaWarpSpecializedILi4ELi2ELi32ELb1ELb0EEEJSH_NS5_IJNSS_ISE_SB_EES1H_EEESI_SJ_SI_SJ_NS1C_6fusion15FusionCallbacksIS1G_NS1J_17LinearCombinationISI_fSI_fLNS_15FloatRoundStyleE2EEESH_S1I_JEEENS4_5SM1004TMEM4LOAD26SM100_TMEM_LOAD_16dp256b8xESZ_S19_NS4_17SM75_U32x4_LDSM_NENS4_14SM90_TMA_STOREES19_NS4_17SM90_U32x4_STSM_NENS4_39AutoVectorizingCopyWithAssumedAlignmentILi128EEEEEEvvEEEEvNT_6ParamsE --------------------------
	.section	.text._ZN7cutlass13device_kernelINS_4gemm6kernel13GemmUniversalIN4cute5tupleIJiiiiEEENS1_10collective13CollectiveMmaINS1_35MainloopSm100TmaUmmaWarpSpecializedILi2ELi2ELi4ENS5_IJNS4_1CILi1EEESB_SB_EEEEENS5_IJNSA_ILi64EEENSA_ILi256EEENSA_ILi128EEEEEENS_6half_tENS5_IJlSB_lEEESI_SJ_NS4_8TiledMMAINS4_8MMA_AtomIJNS4_20SM100_MMA_F16BF16_SSISI_SI_fLi64ELi256ELNS4_4UMMA5MajorE0ELSO_0ELNSN_7ScaleInE0ELSP_0EEEEEENS4_6LayoutISC_NS5_IJNSA_ILi0EEEST_ST_EEEEENS5_IJNS4_10UnderscoreESW_SW_EEEEENS4_13SM90_TMA_LOADENS4_14ComposedLayoutINS4_7SwizzleILi3ELi4ELi3EEENS4_18smem_ptr_flag_bitsILi16EEENSS_INS5_IJNSA_ILi8EEESE_EEENS5_IJSE_SB_EEEEEEEvNS4_8identityESZ_S19_vS1A_EENS_8epilogue10collective18CollectiveEpilogueINS1C_23Sm100TmaWarpSpecializedILi4ELi2ELi32ELb1ELb0EEEJSH_NS5_IJNSS_ISE_SB_EES1H_EEESI_SJ_SI_SJ_NS1C_6fusion15FusionCallbacksIS1G_NS1J_17LinearCombinationISI_fSI_fLNS_15FloatRoundStyleE2EEESH_S1I_JEEENS4_5SM1004TMEM4LOAD26SM100_TMEM_LOAD_16dp256b8xESZ_S19_NS4_17SM75_U32x4_LDSM_NENS4_14SM90_TMA_STOREES19_NS4_17SM90_U32x4_STSM_NENS4_39AutoVectorizingCopyWithAssumedAlignmentILi128EEEEEEvvEEEEvNT_6ParamsE,"ax",@progbits
	.align	128
.text._ZN7cutlass13device_kernelINS_4gemm6kernel13GemmUniversalIN4cute5tupleIJiiiiEEENS1_10collective13CollectiveMmaINS1_35MainloopSm100TmaUmmaWarpSpecializedILi2ELi2ELi4ENS5_IJNS4_1CILi1EEESB_SB_EEEEENS5_IJNSA_ILi64EEENSA_ILi256EEENSA_ILi128EEEEEENS_6half_tENS5_IJlSB_lEEESI_SJ_NS4_8TiledMMAINS4_8MMA_AtomIJNS4_20SM100_MMA_F16BF16_SSISI_SI_fLi64ELi256ELNS4_4UMMA5MajorE0ELSO_0ELNSN_7ScaleInE0ELSP_0EEEEEENS4_6LayoutISC_NS5_IJNSA_ILi0EEEST_ST_EEEEENS5_IJNS4_10UnderscoreESW_SW_EEEEENS4_13SM90_TMA_LOADENS4_14ComposedLayoutINS4_7SwizzleILi3ELi4ELi3EEENS4_18smem_ptr_flag_bitsILi16EEENSS_INS5_IJNSA_ILi8EEESE_EEENS5_IJSE_SB_EEEEEEEvNS4_8identityESZ_S19_vS1A_EENS_8epilogue10collective18CollectiveEpilogueINS1C_23Sm100TmaWarpSpecializedILi4ELi2ELi32ELb1ELb0EEEJSH_NS5_IJNSS_ISE_SB_EES1H_EEESI_SJ_SI_SJ_NS1C_6fusion15FusionCallbacksIS1G_NS1J_17LinearCombinationISI_fSI_fLNS_15FloatRoundStyleE2EEESH_S1I_JEEENS4_5SM1004TMEM4LOAD26SM100_TMEM_LOAD_16dp256b8xESZ_S19_NS4_17SM75_U32x4_LDSM_NENS4_14SM90_TMA_STOREES19_NS4_17SM90_U32x4_STSM_NENS4_39AutoVectorizingCopyWithAssumedAlignmentILi128EEEEEEvvEEEEvNT_6ParamsE:
        .type           _ZN7cutlass13device_kernelINS_4gemm6kernel13GemmUniversalIN4cute5tupleIJiiiiEEENS1_10collective13CollectiveMmaINS1_35MainloopSm100TmaUmmaWarpSpecializedILi2ELi2ELi4ENS5_IJNS4_1CILi1EEESB_SB_EEEEENS5_IJNSA_ILi64EEENSA_ILi256EEENSA_ILi128EEEEEENS_6half_tENS5_IJlSB_lEEESI_SJ_NS4_8TiledMMAINS4_8MMA_AtomIJNS4_20SM100_MMA_F16BF16_SSISI_SI_fLi64ELi256ELNS4_4UMMA5MajorE0ELSO_0ELNSN_7ScaleInE0ELSP_0EEEEEENS4_6LayoutISC_NS5_IJNSA_ILi0EEEST_ST_EEEEENS5_IJNS4_10UnderscoreESW_SW_EEEEENS4_13SM90_TMA_LOADENS4_14ComposedLayoutINS4_7SwizzleILi3ELi4ELi3EEENS4_18smem_ptr_flag_bitsILi16EEENSS_INS5_IJNSA_ILi8EEESE_EEENS5_IJSE_SB_EEEEEEEvNS4_8identityESZ_S19_vS1A_EENS_8epilogue10collective18CollectiveEpilogueINS1C_23Sm100TmaWarpSpecializedILi4ELi2ELi32ELb1ELb0EEEJSH_NS5_IJNSS_ISE_SB_EES1H_EEESI_SJ_SI_SJ_NS1C_6fusion15FusionCallbacksIS1G_NS1J_17LinearCombinationISI_fSI_fLNS_15FloatRoundStyleE2EEESH_S1I_JEEENS4_5SM1004TMEM4LOAD26SM100_TMEM_LOAD_16dp256b8xESZ_S19_NS4_17SM75_U32x4_LDSM_NENS4_14SM90_TMA_STOREES19_NS4_17SM90_U32x4_STSM_NENS4_39AutoVectorizingCopyWithAssumedAlignmentILi128EEEEEEvvEEEEvNT_6ParamsE,@function
        .size           _ZN7cutlass13device_kernelINS_4gemm6kernel13GemmUniversalIN4cute5tupleIJiiiiEEENS1_10collective13CollectiveMmaINS1_35MainloopSm100TmaUmmaWarpSpecializedILi2ELi2ELi4ENS5_IJNS4_1CILi1EEESB_SB_EEEEENS5_IJNSA_ILi64EEENSA_ILi256EEENSA_ILi128EEEEEENS_6half_tENS5_IJlSB_lEEESI_SJ_NS4_8TiledMMAINS4_8MMA_AtomIJNS4_20SM100_MMA_F16BF16_SSISI_SI_fLi64ELi256ELNS4_4UMMA5MajorE0ELSO_0ELNSN_7ScaleInE0ELSP_0EEEEEENS4_6LayoutISC_NS5_IJNSA_ILi0EEEST_ST_EEEEENS5_IJNS4_10UnderscoreESW_SW_EEEEENS4_13SM90_TMA_LOADENS4_14ComposedLayoutINS4_7SwizzleILi3ELi4ELi3EEENS4_18smem_ptr_flag_bitsILi16EEENSS_INS5_IJNSA_ILi8EEESE_EEENS5_IJSE_SB_EEEEEEEvNS4_8identityESZ_S19_vS1A_EENS_8epilogue10collective18CollectiveEpilogueINS1C_23Sm100TmaWarpSpecializedILi4ELi2ELi32ELb1ELb0EEEJSH_NS5_IJNSS_ISE_SB_EES1H_EEESI_SJ_SI_SJ_NS1C_6fusion15FusionCallbacksIS1G_NS1J_17LinearCombinationISI_fSI_fLNS_15FloatRoundStyleE2EEESH_S1I_JEEENS4_5SM1004TMEM4LOAD26SM100_TMEM_LOAD_16dp256b8xESZ_S19_NS4_17SM75_U32x4_LDSM_NENS4_14SM90_TMA_STOREES19_NS4_17SM90_U32x4_STSM_NENS4_39AutoVectorizingCopyWithAssumedAlignmentILi128EEEEEEvvEEEEvNT_6ParamsE,(.L_x_170 - _ZN7cutlass13device_kernelINS_4gemm6kernel13GemmUniversalIN4cute5tupleIJiiiiEEENS1_10collective13CollectiveMmaINS1_35MainloopSm100TmaUmmaWarpSpecializedILi2ELi2ELi4ENS5_IJNS4_1CILi1EEESB_SB_EEEEENS5_IJNSA_ILi64EEENSA_ILi256EEENSA_ILi128EEEEEENS_6half_tENS5_IJlSB_lEEESI_SJ_NS4_8TiledMMAINS4_8MMA_AtomIJNS4_20SM100_MMA_F16BF16_SSISI_SI_fLi64ELi256ELNS4_4UMMA5MajorE0ELSO_0ELNSN_7ScaleInE0ELSP_0EEEEEENS4_6LayoutISC_NS5_IJNSA_ILi0EEEST_ST_EEEEENS5_IJNS4_10UnderscoreESW_SW_EEEEENS4_13SM90_TMA_LOADENS4_14ComposedLayoutINS4_7SwizzleILi3ELi4ELi3EEENS4_18smem_ptr_flag_bitsILi16EEENSS_INS5_IJNSA_ILi8EEESE_EEENS5_IJSE_SB_EEEEEEEvNS4_8identityESZ_S19_vS1A_EENS_8epilogue10collective18CollectiveEpilogueINS1C_23Sm100TmaWarpSpecializedILi4ELi2ELi32ELb1ELb0EEEJSH_NS5_IJNSS_ISE_SB_EES1H_EEESI_SJ_SI_SJ_NS1C_6fusion15FusionCallbacksIS1G_NS1J_17LinearCombinationISI_fSI_fLNS_15FloatRoundStyleE2EEESH_S1I_JEEENS4_5SM1004TMEM4LOAD26SM100_TMEM_LOAD_16dp256b8xESZ_S19_NS4_17SM75_U32x4_LDSM_NENS4_14SM90_TMA_STOREES19_NS4_17SM90_U32x4_STSM_NENS4_39AutoVectorizingCopyWithAssumedAlignmentILi128EEEEEEvvEEEEvNT_6ParamsE)
        .other          _ZN7cutlass13device_kernelINS_4gemm6kernel13GemmUniversalIN4cute5tupleIJiiiiEEENS1_10collective13CollectiveMmaINS1_35MainloopSm100TmaUmmaWarpSpecializedILi2ELi2ELi4ENS5_IJNS4_1CILi1EEESB_SB_EEEEENS5_IJNSA_ILi64EEENSA_ILi256EEENSA_ILi128EEEEEENS_6half_tENS5_IJlSB_lEEESI_SJ_NS4_8TiledMMAINS4_8MMA_AtomIJNS4_20SM100_MMA_F16BF16_SSISI_SI_fLi64ELi256ELNS4_4UMMA5MajorE0ELSO_0ELNSN_7ScaleInE0ELSP_0EEEEEENS4_6LayoutISC_NS5_IJNSA_ILi0EEEST_ST_EEEEENS5_IJNS4_10UnderscoreESW_SW_EEEEENS4_13SM90_TMA_LOADENS4_14ComposedLayoutINS4_7SwizzleILi3ELi4ELi3EEENS4_18smem_ptr_flag_bitsILi16EEENSS_INS5_IJNSA_ILi8EEESE_EEENS5_IJSE_SB_EEEEEEEvNS4_8identityESZ_S19_vS1A_EENS_8epilogue10collective18CollectiveEpilogueINS1C_23Sm100TmaWarpSpecializedILi4ELi2ELi32ELb1ELb0EEEJSH_NS5_IJNSS_ISE_SB_EES1H_EEESI_SJ_SI_SJ_NS1C_6fusion15FusionCallbacksIS1G_NS1J_17LinearCombinationISI_fSI_fLNS_15FloatRoundStyleE2EEESH_S1I_JEEENS4_5SM1004TMEM4LOAD26SM100_TMEM_LOAD_16dp256b8xESZ_S19_NS4_17SM75_U32x4_LDSM_NENS4_14SM90_TMA_STOREES19_NS4_17SM90_U32x4_STSM_NENS4_39AutoVectorizingCopyWithAssumedAlignmentILi128EEEEEEvvEEEEvNT_6ParamsE,@"STO_CUDA_ENTRY STV_DEFAULT"
_ZN7cutlass13device_kernelINS_4gemm6kernel13GemmUniversalIN4cute5tupleIJiiiiEEENS1_10collective13CollectiveMmaINS1_35MainloopSm100TmaUmmaWarpSpecializedILi2ELi2ELi4ENS5_IJNS4_1CILi1EEESB_SB_EEEEENS5_IJNSA_ILi64EEENSA_ILi256EEENSA_ILi128EEEEEENS_6half_tENS5_IJlSB_lEEESI_SJ_NS4_8TiledMMAINS4_8MMA_AtomIJNS4_20SM100_MMA_F16BF16_SSISI_SI_fLi64ELi256ELNS4_4UMMA5MajorE0ELSO_0ELNSN_7ScaleInE0ELSP_0EEEEEENS4_6LayoutISC_NS5_IJNSA_ILi0EEEST_ST_EEEEENS5_IJNS4_10UnderscoreESW_SW_EEEEENS4_13SM90_TMA_LOADENS4_14ComposedLayoutINS4_7SwizzleILi3ELi4ELi3EEENS4_18smem_ptr_flag_bitsILi16EEENSS_INS5_IJNSA_ILi8EEESE_EEENS5_IJSE_SB_EEEEEEEvNS4_8identityESZ_S19_vS1A_EENS_8epilogue10collective18CollectiveEpilogueINS1C_23Sm100TmaWarpSpecializedILi4ELi2ELi32ELb1ELb0EEEJSH_NS5_IJNSS_ISE_SB_EES1H_EEESI_SJ_SI_SJ_NS1C_6fusion15FusionCallbacksIS1G_NS1J_17LinearCombinationISI_fSI_fLNS_15FloatRoundStyleE2EEESH_S1I_JEEENS4_5SM1004TMEM4LOAD26SM100_TMEM_LOAD_16dp256b8xESZ_S19_NS4_17SM75_U32x4_LDSM_NENS4_14SM90_TMA_STOREES19_NS4_17SM90_U32x4_STSM_NENS4_39AutoVectorizingCopyWithAssumedAlignmentILi128EEEEEEvvEEEEvNT_6ParamsE:
[----:B------:R-:W1:Y:S01]  /*0000*/  LDC R1, c[0x0][0x37c] ;  /* 0x0000df00ff017b82 */ /* 0x000e620000000800 */
[----:B------:R-:W2:Y:S01]  /*0010*/  S2R R101, SR_TID.X ;  /* 0x0000000000657919 */ /* 0x000ea20000002100 */
[----:B------:R-:W3:Y:S01]  /*0020*/  LDCU.64 UR4, c[0x0][0x890] ;  /* 0x00011200ff0477ac */ /* 0x000ee20008000a00 */
[----:B------:R-:W-:Y:S02]  /*0030*/  PRMT R88, RZ, 0x7610, R88 ;  /* 0x00007610ff587816 */ /* 0x000fe40000000058 */
[----:B------:R-:W-:Y:S01]  /*0040*/  ELECT P5, URZ, PT ;  /* 0x0000000000ff782f */ /* 0x000fe200038a0000 */
[----:B------:R-:W4:Y:S01]  /*0050*/  LDCU.64 UR46, c[0x0][0x358] ;  /* 0x00006b00ff2e77ac */ /* 0x000f220008000a00 */
[----:B---3--:R-:W-:-:S04]  /*0060*/  UISETP.NE.U32.AND UP0, UPT, UR4, URZ, UPT ;  /* 0x000000ff0400728c */ /* 0x008fc8000bf05070 */
[----:B------:R-:W-:Y:S01]  /*0070*/  UISETP.NE.AND.EX UP0, UPT, UR5, URZ, UPT, UP0 ;  /* 0x000000ff0500728c */ /* 0x000fe2000bf05300 */
[----:B--2---:R-:W-:-:S05]  /*0080*/  SHF.R.U32.HI R93, RZ, 0x5, R101 ;  /* 0x00000005ff5d7819 */ /* 0x004fca0000011665 */
[----:B------:R-:W2:Y:S02]  /*0090*/  SHFL.IDX PT, R0, R93, RZ, 0x1f ;  /* 0x00001fff5d007589 */ /* 0x000ea400000e0000 */
[----:B--2---:R-:W-:Y:S01]  /*00a0*/  R2UR UR8, R0 ;  /* 0x00000000000872ca */ /* 0x004fe200000e0000 */
[----:B-1--4-:R-:W-:-:S14]  /*00b0*/  BRA.U UP0, `(.L_x_0) ;  /* 0x00000001002c7547 */ /* 0x012fdc000b800000 */
[----:B------:R-:W1:Y:S02]  /*00c0*/  LDCU.64 UR6, c[0x0][0x888] ;  /* 0x00011100ff0677ac */ /* 0x000e640008000a00 */
[----:B-1----:R-:W-:-:S04]  /*00d0*/  UISETP.NE.U32.AND UP0, UPT, UR6, URZ, UPT ;  /* 0x000000ff0600728c */ /* 0x002fc8000bf05070 */
[----:B------:R-:W-:-:S09]  /*00e0*/  UISETP.NE.AND.EX UP0, UPT, UR7, URZ, UPT, UP0 ;  /* 0x000000ff0700728c */ /* 0x000fd2000bf05300 */
[----:B------:R-:W-:Y:S05]  /*00f0*/  BRA.U !UP0, `(.L_x_1) ;  /* 0x0000000108107547 */ /* 0x000fea000b800000 */
[----:B------:R-:W1:Y:S02]  /*0100*/  LDC.64 R2, c[0x0][0x888] ;  /* 0x00022200ff027b82 */ /* 0x000e640000000a00 */
[----:B-1----:R1:W5:Y:S01]  /*0110*/  LDG.E R49, desc[UR46][R2.64] ;  /* 0x0000002e02317981 */ /* 0x002362000c1e1900 */
[----:B------:R-:W-:Y:S01]  /*0120*/  HFMA2 R88, -RZ, RZ, 0, 5.9604644775390625e-08 ;  /* 0x00000001ff587431 */ /* 0x000fe200000001ff */
[----:B------:R-:W-:Y:S05]  /*0130*/  BRA `(.L_x_0) ;  /* 0x00000000000c7947 */ /* 0x000fea0003800000 */
.L_x_1:
[----:B------:R-:W1:Y:S01]  /*0140*/  LDCU UR6, c[0x0][0x880] ;  /* 0x00011000ff0677ac */ /* 0x000e620008000800 */
[----:B------:R-:W-:Y:S01]  /*0150*/  HFMA2 R88, -RZ, RZ, 0, 5.9604644775390625e-08 ;  /* 0x00000001ff587431 */ /* 0x000fe200000001ff */
[----:B-1----:R-:W-:-:S07]  /*0160*/  MOV R49, UR6 ;  /* 0x0000000600317c02 */ /* 0x002fce0008000f00 */
.L_x_0:
[----:B------:R-:W2:Y:S02]  /*0170*/  LDCU.64 UR6, c[0x0][0x8b0] ;  /* 0x00011600ff0677ac */ /* 0x000ea40008000a00 */
[----:B--2---:R-:W-:-:S04]  /*0180*/  UISETP.NE.U32.AND UP0, UPT, UR6, URZ, UPT ;  /* 0x000000ff0600728c */ /* 0x004fc8000bf05070 */
[----:B------:R-:W-:-:S09]  /*0190*/  UISETP.NE.AND.EX UP0, UPT, UR7, URZ, UPT, UP0 ;  /* 0x000000ff0700728c */ /* 0x000fd2000bf05300 */
[----:B------:R-:W-:Y:S05]  /*01a0*/  BRA.U UP0, `(.L_x_2) ;  /* 0x0000000100247547 */ /* 0x000fea000b800000 */
[----:B------:R-:W2:Y:S02]  /*01b0*/  LDCU.64 UR6, c[0x0][0x8a8] ;  /* 0x00011500ff0677ac */ /* 0x000ea40008000a00 */
[----:B--2---:R-:W-:-:S04]  /*01c0*/  UISETP.NE.U32.AND UP0, UPT, UR6, URZ, UPT ;  /* 0x000000ff0600728c */ /* 0x004fc8000bf05070 */
[----:B------:R-:W-:-:S09]  /*01d0*/  UISETP.NE.AND.EX UP0, UPT, UR7, URZ, UPT, UP0 ;  /* 0x000000ff0700728c */ /* 0x000fd2000bf05300 */
[----:B------:R-:W-:Y:S05]  /*01e0*/  BRA.U !UP0, `(.L_x_3) ;  /* 0x00000001080c7547 */ /* 0x000fea000b800000 */
[----:B-1----:R-:W1:Y:S02]  /*01f0*/  LDC.64 R2, c[0x0][0x8a8] ;  /* 0x00022a00ff027b82 */ /* 0x002e640000000a00 */
[----:B-1----:R2:W5:Y:S01]  /*0200*/  LDG.E R47, desc[UR46][R2.64] ;  /* 0x0000002e022f7981 */ /* 0x002562000c1e1900 */
[----:B------:R-:W-:Y:S05]  /*0210*/  BRA `(.L_x_2) ;  /* 0x0000000000087947 */ /* 0x000fea0003800000 */
.L_x_3:
[----:B------:R-:W2:Y:S02]  /*0220*/  LDCU UR6, c[0x0][0x8a0] ;  /* 0x00011400ff0677ac */ /* 0x000ea40008000800 */
[----:B--2---:R-:W-:Y:S02]  /*0230*/  MOV R47, UR6 ;  /* 0x00000006002f7c02 */ /* 0x004fe40008000f00 */
.L_x_2:
[----:B------:R-:W-:Y:S01]  /*0240*/  IMAD.U32 R0, RZ, RZ, UR8 ;  /* 0x00000008ff007e24 */ /* 0x000fe2000f8e00ff */
[----:B------:R-:W-:Y:S04]  /*0250*/  BSSY.RECONVERGENT B0, `(.L_x_4) ;  /* 0x000000c000007945 */ /* 0x000fe80003800200 */
[C---:B------:R-:W-:Y:S02]  /*0260*/  ISETP.NE.OR P1, PT, R0.reuse, 0x1, !P5 ;  /* 0x000000010000780c */ /* 0x040fe40006f25670 */
[----:B------:R-:W-:-:S11]  /*0270*/  ISETP.NE.OR P0, PT, R0, 0x3, !P5 ;  /* 0x000000030000780c */ /* 0x000fd60006f05670 */
[----:B------:R-:W-:Y:S05]  /*0280*/  @P1 BRA `(.L_x_5) ;  /* 0x0000000000201947 */ /* 0x000fea0003800000 */
[----:B------:R-:W3:Y:S02]  /*0290*/  LDCU.64 UR6, c[0x0][0x348] ;  /* 0x00006900ff0677ac */ /* 0x000ee40008000a00 */
[----:B---3--:R-:W-:Y:S02]  /*02a0*/  UIADD3 UR10, UP1, UPT, UR6, 0x80, URZ ;  /* 0x00000080060a7890 */ /* 0x008fe4000ff3e0ff */
[----:B------:R-:W-:Y:S02]  /*02b0*/  UIADD3 UR6, UP0, UPT, UR6, 0x180, URZ ;  /* 0x0000018006067890 */ /* 0x000fe4000ff1e0ff */
[----:B------:R-:W-:Y:S02]  /*02c0*/  UIADD3.X UR11, UPT, UPT, URZ, UR7, URZ, UP1, !UPT ;  /* 0x00000007ff0b7290 */ /* 0x000fe40008ffe4ff */
[----:B------:R-:W-:-:S07]  /*02d0*/  UIADD3.X UR7, UPT, UPT, URZ, UR7, URZ, UP0, !UPT ;  /* 0x00000007ff077290 */ /* 0x000fce00087fe4ff */
[----:B------:R3:W-:Y:S02]  /*02e0*/  UTMACCTL.PF [UR10] ;  /* 0x000000000a0079b9 */ /* 0x0007e40008040000 */
[----:B------:R3:W-:Y:S02]  /*02f0*/  UTMACCTL.PF [UR6] ;  /* 0x00000000060079b9 */ /* 0x0007e40008040000 */
[----:B---3--:R-:W-:Y:S01]  /*0300*/  NOP ;  /* 0x0000000000007918 */ /* 0x008fe20000000000 */
.L_x_5:
[----:B------:R-:W-:Y:S05]  /*0310*/  BSYNC.RECONVERGENT B0 ;  /* 0x0000000000007941 */ /* 0x000fea0003800200 */
.L_x_4:
[----:B------:R-:W-:Y:S04]  /*0320*/  BSSY.RECONVERGENT B0, `(.L_x_6) ;  /* 0x000000a000007945 */ /* 0x000fe80003800200 */
        /* <DEDUP_REMOVED lines=9> */
.L_x_7:
[----:B------:R-:W-:Y:S05]  /*03c0*/  BSYNC.RECONVERGENT B0 ;  /* 0x0000000000007941 */ /* 0x000fea0003800200 */
.L_x_6:
[----:B------:R-:W3:Y:S01]  /*03d0*/  LDCU.64 UR6, c[0x0][0x888] ;  /* 0x00011100ff0677ac */ /* 0x000ee20008000a00 */
[----:B------:R-:W-:Y:S02]  /*03e0*/  UISETP.EQ.U32.AND UP1, UPT, UR4, URZ, UPT ;  /* 0x000000ff0400728c */ /* 0x000fe4000bf22070 */
[----:B------:R-:W-:Y:S02]  /*03f0*/  UPLOP3.LUT UP2, UPT, UPT, UPT, UPT, 0x80, 0x8 ;  /* 0x000000000008789c */ /* 0x000fe40003f4f070 */
[----:B---3--:R-:W-:-:S04]  /*0400*/  UISETP.NE.U32.AND UP0, UPT, UR6, URZ, UPT ;  /* 0x000000ff0600728c */ /* 0x008fc8000bf05070 */
[----:B------:R-:W-:-:S04]  /*0410*/  UISETP.NE.AND.EX UP0, UPT, UR7, URZ, UPT, UP0 ;  /* 0x000000ff0700728c */ /* 0x000fc8000bf05300 */
[----:B------:R-:W-:-:S04]  /*0420*/  UISETP.EQ.OR.EX UP3, UPT, UR5, URZ, !UP0, UP1 ;  /* 0x000000ff0500728c */ /* 0x000fc8000c762710 */
[----:B------:R-:W-:-:S05]  /*0430*/  UP2UR UR50, UPR, URZ, 0x8 ;  /* 0x00000008ff327883 */ /* 0x000fca0008000000 */
[----:B------:R-:W-:Y:S07]  /*0440*/  BRA.U !UP3, `(.L_x_8) ;  /* 0x000000010b207547 */ /* 0x000fee000b800000 */
[----:B------:R-:W-:Y:S01]  /*0450*/  UISETP.NE.U32.AND UP2, UPT, UR4, URZ, UPT ;  /* 0x000000ff0400728c */ /* 0x000fe2000bf45070 */
[----:B-----5:R-:W-:Y:S01]  /*0460*/  FSETP.NEU.AND P0, PT, R49, RZ, PT ;  /* 0x000000ff3100720b */ /* 0x020fe20003f0d000 */
[----:B------:R-:W-:Y:S02]  /*0470*/  USEL UR4, URZ, 0xffffffff, UP0 ;  /* 0xffffffffff047887 */ /* 0x000fe40008000000 */
[----:B------:R-:W-:-:S10]  /*0480*/  UISETP.NE.AND.EX UP2, UPT, UR5, URZ, UPT, UP2 ;  /* 0x000000ff0500728c */ /* 0x000fd4000bf45320 */
[----:B------:R-:W-:Y:S01]  /*0490*/  VOTEU.ANY UP1, P0 ;  /* 0x0000000000ff7886 */ /* 0x000fe20000020100 */
[----:B------:R-:W-:-:S04]  /*04a0*/  @!UP2 USEL UR4, URZ, 0xffffffff, UP1 ;  /* 0xffffffffff04a887 */ /* 0x000fc80008800000 */
[----:B------:R-:W-:-:S04]  /*04b0*/  ULOP3.LUT UR4, UR4, 0x1, URZ, 0xc0, !UPT ;  /* 0x0000000104047892 */ /* 0x000fc8000f8ec0ff */
[----:B------:R-:W-:-:S11]  /*04c0*/  UISETP.NE.U32.AND UP2, UPT, UR4, 0x1, UPT ;  /* 0x000000010400788c */ /* 0x000fd6000bf45070 */
.L_x_8:
[----:B-12---:R-:W1:Y:S01]  /*04d0*/  SHFL.IDX PT, R2, R93, RZ, 0x1f ;  /* 0x00001fff5d027589 */ /* 0x006e6200000e0000 */
[----:B------:R-:W-:-:S04]  /*04e0*/  UISETP.NE.AND UP1, UPT, UR8, 0x2, UPT ;  /* 0x000000020800788c */ /* 0x000fc8000bf25270 */
[----:B------:R-:W-:Y:S01]  /*04f0*/  USEL UR6, URZ, 0x1, UP1 ;  /* 0x00000001ff067887 */ /* 0x000fe20008800000 */
[----:B-1----:R-:W-:-:S13]  /*0500*/  ISETP.NE.AND P0, PT, R2, RZ, PT ;  /* 0x000000ff0200720c */ /* 0x002fda0003f05270 */
[----:B------:R-:W-:Y:S05]  /*0510*/  @P0 BRA `(.L_x_9) ;  /* 0x0000000000380947 */ /* 0x000fea0003800000 */
[----:B------:R-:W1:Y:S01]  /*0520*/  S2UR UR5, SR_CgaCtaId ;  /* 0x00000000000579c3 */ /* 0x000e620000008800 */
[----:B------:R-:W-:Y:S01]  /*0530*/  UMOV UR7, 0x400 ;  /* 0x0000040000077882 */ /* 0x000fe20000000000 */
[----:B------:R-:W-:Y:S01]  /*0540*/  UMOV UR4, 0x1 ;  /* 0x0000000100047882 */ /* 0x000fe20000000000 */
[----:B------:R-:W-:Y:S01]  /*0550*/  ELECT P0, URZ, PT ;  /* 0x0000000000ff782f */ /* 0x000fe20003800000 */
[----:B------:R-:W-:-:S04]  /*0560*/  UIADD3 UR10, UPT, UPT, -UR4, 0x100000, URZ ;  /* 0x00100000040a7890 */ /* 0x000fc8000fffe1ff */
[----:B------:R-:W-:Y:S02]  /*0570*/  USHF.L.U32 UR11, UR10, 0xb, URZ ;  /* 0x0000000b0a0b7899 */ /* 0x000fe400080006ff */
[----:B------:R-:W-:Y:S02]  /*0580*/  USHF.L.U32 UR10, UR10, 0x1, URZ ;  /* 0x000000010a0a7899 */ /* 0x000fe400080006ff */
[----:B-1----:R-:W-:Y:S01]  /*0590*/  ULEA UR5, UR5, UR7, 0x18 ;  /* 0x0000000705057291 */ /* 0x002fe2000f8ec0ff */
[----:B------:R-:W1:Y:S11]  /*05a0*/  FENCE.VIEW.ASYNC.S ;  /* 0x00000000000073c6 */ /* 0x000e760000000000 */
[----:B-1----:R1:W2:Y:S01]  /*05b0*/  SYNCS.EXCH.64 URZ, [UR5], UR10 ;  /* 0x0000000a05ff75b2 */ /* 0x0022a20008000100 */
[----:B------:R1:W3:Y:S01]  /*05c0*/  SYNCS.EXCH.64 URZ, [UR5+0x10], UR10 ;  /* 0x0000100a05ff75b2 */ /* 0x0002e20008000100 */
[----:B------:R1:W4:Y:S01]  /*05d0*/  SYNCS.EXCH.64 URZ, [UR5+0x8], UR10 ;  /* 0x0000080a05ff75b2 */ /* 0x0003220008000100 */
[----:B------:R1:W1:Y:S01]  /*05e0*/  SYNCS.EXCH.64 URZ, [UR5+0x18], UR10 ;  /* 0x0000180a05ff75b2 */ /* 0x0002620008000100 */
[----:B------:R-:W-:Y:S01]  /*05f0*/  NOP ;  /* 0x0000000000007918 */ /* 0x000fe20000000000 */
.L_x_9:
[----:B------:R-:W2:Y:S01]  /*0600*/  SHFL.IDX PT, R2, R93, RZ, 0x1f ;  /* 0x00001fff5d027589 */ /* 0x000ea200000e0000 */
[----:B------:R-:W-:Y:S01]  /*0610*/  NOP ;  /* 0x0000000000007918 */ /* 0x000fe20000000000 */
[----:B--2---:R-:W-:-:S13]  /*0620*/  ISETP.NE.AND P0, PT, R2, 0x1, PT ;  /* 0x000000010200780c */ /* 0x004fda0003f05270 */
[----:B------:R-:W-:Y:S05]  /*0630*/  @P0 BRA `(.L_x_10) ;  /* 0x0000000000580947 */ /* 0x000fea0003800000 */
[----:B------:R-:W2:Y:S01]  /*0640*/  S2UR UR7, SR_CgaCtaId ;  /* 0x00000000000779c3 */ /* 0x000ea20000008800 */
[----:B------:R-:W-:Y:S01]  /*0650*/  UMOV UR9, 0x400 ;  /* 0x0000040000097882 */ /* 0x000fe20000000000 */
[----:B-1----:R-:W-:Y:S01]  /*0660*/  UMOV UR5, 0x20 ;  /* 0x0000002000057882 */ /* 0x002fe20000000000 */
[----:B------:R-:W-:Y:S01]  /*0670*/  UMOV UR4, 0x80 ;  /* 0x0000008000047882 */ /* 0x000fe20000000000 */
[----:B------:R-:W-:-:S04]  /*0680*/  UIADD3 UR10, UPT, UPT, -UR5, 0x100000, URZ ;  /* 0x00100000050a7890 */ /* 0x000fc8000fffe1ff */
[----:B------:R-:W-:Y:S02]  /*0690*/  USHF.L.U32 UR11, UR10, 0xb, URZ ;  /* 0x0000000b0a0b7899 */ /* 0x000fe400080006ff */
[----:B------:R-:W-:Y:S02]  /*06a0*/  USHF.L.U32 UR10, UR10, 0x1, URZ ;  /* 0x000000010a0a7899 */ /* 0x000fe400080006ff */
[----:B------:R-:W-:-:S04]  /*06b0*/  UIADD3 UR4, UPT, UPT, -UR4, 0x100000, URZ ;  /* 0x0010000004047890 */ /* 0x000fc8000fffe1ff */
[----:B------:R-:W-:Y:S02]  /*06c0*/  USHF.L.U32 UR5, UR4, 0xb, URZ ;  /* 0x0000000b04057899 */ /* 0x000fe400080006ff */
[----:B------:R-:W-:Y:S01]  /*06d0*/  USHF.L.U32 UR4, UR4, 0x1, URZ ;  /* 0x0000000104047899 */ /* 0x000fe200080006ff */
[----:B------:R-:W-:Y:S01]  /*06e0*/  ELECT P0, URZ, PT ;  /* 0x0000000000ff782f */ /* 0x000fe20003800000 */
[----:B--2---:R-:W-:Y:S01]  /*06f0*/  ULEA UR7, UR7, UR9, 0x18 ;  /* 0x0000000907077291 */ /* 0x004fe2000f8ec0ff */
[----:B------:R-:W1:Y:S11]  /*0700*/  FENCE.VIEW.ASYNC.S ;  /* 0x00000000000073c6 */ /* 0x000e760000000000 */
[----:B-1----:R2:W1:Y:S01]  /*0710*/  SYNCS.EXCH.64 URZ, [UR7+0x20], UR10 ;  /* 0x0000200a07ff75b2 */ /* 0x0024620008000100 */
[----:B------:R2:W1:Y:S01]  /*0720*/  SYNCS.EXCH.64 URZ, [UR7+0x40], UR4 ;  /* 0x0000400407ff75b2 */ /* 0x0004620008000100 */
[----:B------:R2:W1:Y:S01]  /*0730*/  SYNCS.EXCH.64 URZ, [UR7+0x28], UR10 ;  /* 0x0000280a07ff75b2 */ /* 0x0004620008000100 */
[----:B------:R2:W1:Y:S01]  /*0740*/  SYNCS.EXCH.64 URZ, [UR7+0x48], UR4 ;  /* 0x0000480407ff75b2 */ /* 0x0004620008000100 */
[----:B------:R2:W1:Y:S01]  /*0750*/  SYNCS.EXCH.64 URZ, [UR7+0x30], UR10 ;  /* 0x0000300a07ff75b2 */ /* 0x0004620008000100 */
[----:B------:R2:W1:Y:S01]  /*0760*/  SYNCS.EXCH.64 URZ, [UR7+0x50], UR4 ;  /* 0x0000500407ff75b2 */ /* 0x0004620008000100 */
[----:B------:R2:W1:Y:S01]  /*0770*/  SYNCS.EXCH.64 URZ, [UR7+0x38], UR10 ;  /* 0x0000380a07ff75b2 */ /* 0x0004620008000100 */
[----:B------:R2:W1:Y:S02]  /*0780*/  SYNCS.EXCH.64 URZ, [UR7+0x58], UR4 ;  /* 0x0000580407ff75b2 */ /* 0x0004640008000100 */
[----:B--2---:R-:W-:Y:S01]  /*0790*/  NOP ;  /* 0x0000000000007918 */ /* 0x004fe20000000000 */
.L_x_10:
[----:B------:R-:W2:Y:S01]  /*07a0*/  SHFL.IDX PT, R2, R93, RZ, 0x1f ;  /* 0x00001fff5d027589 */ /* 0x000ea200000e0000 */
[----:B------:R-:W-:Y:S01]  /*07b0*/  NOP ;  /* 0x0000000000007918 */ /* 0x000fe20000000000 */
[----:B--2---:R-:W-:-:S13]  /*07c0*/  ISETP.NE.AND P0, PT, R2, 0x3, PT ;  /* 0x000000030200780c */ /* 0x004fda0003f05270 */
[----:B------:R-:W-:Y:S05]  /*07d0*/  @P0 BRA `(.L_x_11) ;  /* 0x0000000000300947 */ /* 0x000fea0003800000 */
[----:B-1----:R-:W1:Y:S01]  /*07e0*/  S2UR UR5, SR_CgaCtaId ;  /* 0x00000000000579c3 */ /* 0x002e620000008800 */
        /* <DEDUP_REMOVED lines=8> */
[----:B-1----:R2:W1:Y:S01]  /*0870*/  SYNCS.EXCH.64 URZ, [UR5+0x60], UR10 ;  /* 0x0000600a05ff75b2 */ /* 0x0024620008000100 */
[----:B------:R2:W1:Y:S02]  /*0880*/  SYNCS.EXCH.64 URZ, [UR5+0x68], UR10 ;  /* 0x0000680a05ff75b2 */ /* 0x0004640008000100 */
[----:B--2---:R-:W-:Y:S01]  /*0890*/  NOP ;  /* 0x0000000000007918 */ /* 0x004fe20000000000 */
.L_x_11:
[----:B------:R-:W2:Y:S01]  /*08a0*/  SHFL.IDX PT, R2, R93, RZ, 0x1f ;  /* 0x00001fff5d027589 */ /* 0x000ea200000e0000 */
[----:B------:R-:W-:Y:S01]  /*08b0*/  NOP ;  /* 0x0000000000007918 */ /* 0x000fe20000000000 */
[----:B--2---:R-:W-:-:S13]  /*08c0*/  ISETP.NE.AND P0, PT, R2, 0x4, PT ;  /* 0x000000040200780c */ /* 0x004fda0003f05270 */
[----:B------:R-:W-:Y:S05]  /*08d0*/  @P0 BRA `(.L_x_12) ;  /* 0x00000000004c0947 */ /* 0x000fea0003800000 */
[----:B-1----:R-:W1:Y:S01]  /*08e0*/  S2UR UR5, SR_CgaCtaId ;  /* 0x00000000000579c3 */ /* 0x002e620000008800 */
[----:B------:R-:W-:Y:S01]  /*08f0*/  UMOV UR9, 0x100 ;  /* 0x0000010000097882 */ /* 0x000fe20000000000 */
[----:B------:R-:W-:Y:S01]  /*0900*/  UMOV UR7, 0x400 ;  /* 0x0000040000077882 */ /* 0x000fe20000000000 */
[----:B------:R-:W-:Y:S01]  /*0910*/  USEL UR9, UR9, 0xe0, UP2 ;  /* 0x000000e009097887 */ /* 0x000fe20009000000 */
[----:B------:R-:W-:Y:S01]  /*0920*/  UMOV UR4, 0x1 ;  /* 0x0000000100047882 */ /* 0x000fe20000000000 */
[----:B------:R-:W-:Y:S01]  /*0930*/  ELECT P0, URZ, PT ;  /* 0x0000000000ff782f */ /* 0x000fe20003800000 */
[----:B------:R-:W-:-:S04]  /*0940*/  UIADD3 UR10, UPT, UPT, -UR4, 0x100000, URZ ;  /* 0x00100000040a7890 */ /* 0x000fc8000fffe1ff */
[----:B------:R-:W-:Y:S02]  /*0950*/  USHF.L.U32 UR11, UR10, 0xb, URZ ;  /* 0x0000000b0a0b7899 */ /* 0x000fe400080006ff */
[----:B------:R-:W-:Y:S02]  /*0960*/  USHF.L.U32 UR10, UR10, 0x1, URZ ;  /* 0x000000010a0a7899 */ /* 0x000fe400080006ff */
[----:B------:R-:W-:-:S04]  /*0970*/  UIADD3 UR12, UPT, UPT, -UR9, 0x100000, URZ ;  /* 0x00100000090c7890 */ /* 0x000fc8000fffe1ff */
[----:B------:R-:W-:Y:S02]  /*0980*/  USHF.L.U32 UR13, UR12, 0xb, URZ ;  /* 0x0000000b0c0d7899 */ /* 0x000fe400080006ff */
[----:B------:R-:W-:Y:S02]  /*0990*/  USHF.L.U32 UR12, UR12, 0x1, URZ ;  /* 0x000000010c0c7899 */ /* 0x000fe400080006ff */
[----:B-1----:R-:W-:Y:S01]  /*09a0*/  ULEA UR5, UR5, UR7, 0x18 ;  /* 0x0000000705057291 */ /* 0x002fe2000f8ec0ff */
[----:B------:R-:W1:Y:S11]  /*09b0*/  FENCE.VIEW.ASYNC.S ;  /* 0x00000000000073c6 */ /* 0x000e760000000000 */
[----:B-1----:R2:W1:Y:S01]  /*09c0*/  SYNCS.EXCH.64 URZ, [UR5+0x70], UR10 ;  /* 0x0000700a05ff75b2 */ /* 0x0024620008000100 */
[----:B------:R2:W1:Y:S01]  /*09d0*/  SYNCS.EXCH.64 URZ, [UR5+0x80], UR12 ;  /* 0x0000800c05ff75b2 */ /* 0x0004620008000100 */
[----:B------:R2:W1:Y:S01]  /*09e0*/  SYNCS.EXCH.64 URZ, [UR5+0x78], UR10 ;  /* 0x0000780a05ff75b2 */ /* 0x0004620008000100 */
[----:B------:R2:W1:Y:S02]  /*09f0*/  SYNCS.EXCH.64 URZ, [UR5+0x88], UR12 ;  /* 0x0000880c05ff75b2 */ /* 0x0004640008000100 */
[----:B--2---:R-:W-:Y:S01]  /*0a00*/  NOP ;  /* 0x0000000000007918 */ /* 0x004fe20000000000 */
.L_x_12:
        /* <DEDUP_REMOVED lines=26> */
.L_x_13:
        /* <DEDUP_REMOVED lines=18> */
.L_x_14:
[----:B-1----:R-:W1:Y:S01]  /*0cd0*/  S2UR UR5, SR_CTAID.X ;  /* 0x00000000000579c3 */ /* 0x002e620000002500 */
[----:B------:R-:W-:-:S05]  /*0ce0*/  CS2R.32 R87, SR_CgaSize ;  /* 0x0000000000577805 */ /* 0x000fca0000008a00 */
[----:B------:R-:W-:-:S05]  /*0cf0*/  IMAD R87, R87, -0xa0, RZ ;  /* 0xffffff6057577824 */ /* 0x000fca00078e02ff */
[----:B------:R-:W-:-:S14]  /*0d00*/  R2UR UR9, R87 ;  /* 0x00000000570972ca */ /* 0x000fdc00000e0000 */
[----:B------:R-:W2:Y:S01]  /*0d10*/  LDCU UR9, c[0x0][UR9+0x2b0] ;  /* 0x00005600090977ac */ /* 0x000ea20008000800 */
[----:B------:R-:W-:Y:S01]  /*0d20*/  NOP ;  /* 0x0000000000007918 */ /* 0x000fe20000000000 */
[----:B------:R-:W-:-:S05]  /*0d30*/  CS2R.32 R87, SR_CgaSize ;  /* 0x0000000000577805 */ /* 0x000fca0000008a00 */
[----:B------:R-:W-:-:S05]  /*0d40*/  IMAD R87, R87, -0xa0, RZ ;  /* 0xffffff6057577824 */ /* 0x000fca00078e02ff */
[----:B------:R-:W-:-:S14]  /*0d50*/  R2UR UR7, R87 ;  /* 0x00000000570772ca */ /* 0x000fdc00000e0000 */
[----:B------:R-:W3:Y:S01]  /*0d60*/  LDCU UR7, c[0x0][UR7+0x2b4] ;  /* 0x00005680070777ac */ /* 0x000ee20008000800 */
[----:B------:R-:W4:Y:S08]  /*0d70*/  S2UR UR4, SR_CTAID.Y ;  /* 0x00000000000479c3 */ /* 0x000f300000002600 */
[----:B------:R-:W3:Y:S01]  /*0d80*/  LDC R10, c[0x0][0xb24] ;  /* 0x0002c900ff0a7b82 */ /* 0x000ee20000000800 */
[----:B-1----:R-:W-:-:S02]  /*0d90*/  I2FP.F32.U32 R87, UR5 ;  /* 0x0000000500577c45 */ /* 0x002fc40008201000 */
[----:B------:R-:W-:-:S05]  /*0da0*/  CS2R.32 R3, SR_CgaSize ;  /* 0x0000000000037805 */ /* 0x000fca0000008a00 */
[----:B------:R-:W-:-:S06]  /*0db0*/  IMAD R3, R3, -0xa0, RZ ;  /* 0xffffff6003037824 */ /* 0x000fcc00078e02ff */
[----:B------:R-:W1:Y:S01]  /*0dc0*/  LDC R3, c[0x0][R3+0x2a0] ;  /* 0x0000a80003037b82 */ /* 0x000e620000000800 */
[----:B------:R-:W-:Y:S01]  /*0dd0*/  MOV R15, UR5 ;  /* 0x00000005000f7c02 */ /* 0x000fe20008000f00 */
[----:B--2---:R-:W-:Y:S01]  /*0de0*/  FMUL R87, R87, UR9 ;  /* 0x0000000957577c20 */ /* 0x004fe20008400000 */
[----:B----4-:R-:W-:Y:S02]  /*0df0*/  I2FP.F32.U32 R86, UR4 ;  /* 0x0000000400567c45 */ /* 0x010fe40008201000 */
[----:B------:R-:W-:-:S05]  /*0e00*/  CS2R.32 R2, SR_CgaSize ;  /* 0x0000000000027805 */ /* 0x000fca0000008a00 */
[----:B------:R-:W-:-:S06]  /*0e10*/  IMAD R2, R2, -0xa0, RZ ;  /* 0xffffff6002027824 */ /* 0x000fcc00078e02ff */
[----:B------:R-:W2:Y:S01]  /*0e20*/  LDC R2, c[0x0][R2+0x2a4] ;  /* 0x0000a90002027b82 */ /* 0x000ea20000000800 */
[----:B------:R-:W-:Y:S01]  /*0e30*/  MOV R14, UR4 ;  /* 0x00000004000e7c02 */ /* 0x000fe20008000f00 */
[----:B------:R-:W4:Y:S01]  /*0e40*/  F2I.U32.TRUNC.NTZ R87, R87 ;  /* 0x0000005700577305 */ /* 0x000f22000020f000 */
[----:B---3--:R-:W-:-:S05]  /*0e50*/  FMUL R86, R86, UR7 ;  /* 0x0000000756567c20 */ /* 0x008fca0008400000 */
[----:B------:R-:W-:Y:S01]  /*0e60*/  BAR.SYNC.DEFER_BLOCKING 0x0 ;  /* 0x0000000000007b1d */ /* 0x000fe20000010000 */
[----:B------:R-:W-:-:S05]  /*0e70*/  ISETP.GE.AND P0, PT, R10, 0x1, PT ;  /* 0x000000010a00780c */ /* 0x000fca0003f06270 */
[----:B------:R-:W3:Y:S02]  /*0e80*/  F2I.U32.TRUNC.NTZ R86, R86 ;  /* 0x0000005600567305 */ /* 0x000ee4000020f000 */
[----:B------:R-:W2:Y:S01]  /*0e90*/  S2UR UR36, SR_CTAID.Z ;  /* 0x00000000002479c3 */ /* 0x000ea20000002700 */
[----:B----4-:R-:W-:-:S05]  /*0ea0*/  IADD3 R87, PT, PT, -R87, RZ, RZ ;  /* 0x000000ff57577210 */ /* 0x010fca0007ffe1ff */
[----:B-1----:R-:W-:Y:S01]  /*0eb0*/  IMAD R87, R3, R87, UR5 ;  /* 0x0000000503577e24 */ /* 0x002fe2000f8e0257 */
[----:B---3--:R-:W-:-:S05]  /*0ec0*/  IADD3 R86, PT, PT, -R86, RZ, RZ ;  /* 0x000000ff56567210 */ /* 0x008fca0007ffe1ff */
[----:B--2---:R-:W-:Y:S01]  /*0ed0*/  IMAD R86, R2, R86, UR4 ;  /* 0x0000000402567e24 */ /* 0x004fe2000f8e0256 */
[----:B------:R-:W-:Y:S06]  /*0ee0*/  @!P0 BRA `(.L_x_15) ;  /* 0x0000000000b88947 */ /* 0x000fec0003800000 */
[----:B------:R-:W1:Y:S01]  /*0ef0*/  LDC.64 R4, c[0x0][0xb18] ;  /* 0x0002c600ff047b82 */ /* 0x000e620000000a00 */
[----:B------:R-:W-:-:S07]  /*0f00*/  ISETP.NE.AND P0, PT, R10, 0x1, PT ;  /* 0x000000010a00780c */ /* 0x000fce0003f05270 */
[----:B------:R-:W2:Y:S08]  /*0f10*/  LDC R9, c[0x0][0xb0c] ;  /* 0x0002c300ff097b82 */ /* 0x000eb00000000800 */
[----:B------:R-:W3:Y:S08]  /*0f20*/  LDC R12, c[0x0][0x370] ;  /* 0x0000dc00ff0c7b82 */ /* 0x000ef00000000800 */
[----:B------:R-:W4:Y:S01]  /*0f30*/  LDC R11, c[0x0][0x374] ;  /* 0x0000dd00ff0b7b82 */ /* 0x000f220000000800 */
[----:B-1----:R-:W-:-:S07]  /*0f40*/  ISETP.NE.AND P1, PT, R4, 0x1, PT ;  /* 0x000000010400780c */ /* 0x002fce0003f25270 */
[----:B------:R-:W3:Y:S01]  /*0f50*/  LDC.64 R6, c[0x0][0xb10] ;  /* 0x0002c400ff067b82 */ /* 0x000ee20000000a00 */
[----:B--2---:R-:W-:-:S07]  /*0f60*/  ISETP.NE.AND P2, PT, R9, 0x1, PT ;  /* 0x000000010900780c */ /* 0x004fce0003f45270 */
[----:B------:R-:W1:Y:S08]  /*0f70*/  LDC R8, c[0x0][0xb20] ;  /* 0x0002c800ff087b82 */ /* 0x000e700000000800 */
[----:B------:R-:W2:Y:S01]  /*0f80*/  LDC.64 R2, c[0x0][0xb28] ;  /* 0x0002ca00ff027b82 */ /* 0x000ea20000000a00 */
[----:B----4-:R-:W-:-:S04]  /*0f90*/  IMAD.HI.U32 R13, R11, R5, RZ ;  /* 0x000000050b0d7227 */ /* 0x010fc800078e00ff */
[----:B------:R-:W-:-:S04]  /*0fa0*/  IMAD.HI.U32 R5, R14, R5, RZ ;  /* 0x000000050e057227 */ /* 0x000fc800078e00ff */
[----:B---3--:R-:W-:-:S05]  /*0fb0*/  IMAD.HI.U32 R16, R12, R6, RZ ;  /* 0x000000060c107227 */ /* 0x008fca00078e00ff */
[-C--:B------:R-:W-:Y:S01]  /*0fc0*/  @P2 SHF.R.U32.HI R12, RZ, R7.reuse, R16 ;  /* 0x00000007ff0c2219 */ /* 0x080fe20000011610 */
[----:B------:R-:W-:Y:S01]  /*0fd0*/  IMAD.HI.U32 R16, R15, R6, RZ ;  /* 0x000000060f107227 */ /* 0x000fe200078e00ff */
[-C--:B-1----:R-:W-:Y:S02]  /*0fe0*/  @P1 SHF.R.U32.HI R11, RZ, R8.reuse, R13 ;  /* 0x00000008ff0b1219 */ /* 0x082fe4000001160d */
[----:B------:R-:W-:Y:S02]  /*0ff0*/  SHF.R.U32.HI R5, RZ, R8, R5 ;  /* 0x00000008ff057219 */ /* 0x000fe40000011605 */
[----:B------:R-:W-:Y:S02]  /*1000*/  SHF.R.U32.HI R16, RZ, R7, R16 ;  /* 0x00000007ff107219 */ /* 0x000fe40000011610 */
[----:B------:R-:W-:Y:S01]  /*1010*/  SEL R5, R14, R5, !P1 ;  /* 0x000000050e057207 */ /* 0x000fe20004800000 */
[----:B--2---:R-:W-:Y:S01]  /*1020*/  IMAD.HI.U32 R13, R11, R2, RZ ;  /* 0x000000020b0d7227 */ /* 0x004fe200078e00ff */
[----:B------:R-:W-:-:S03]  /*1030*/  SEL R16, R15, R16, !P2 ;  /* 0x000000100f107207 */ /* 0x000fc60005000000 */
[----:B------:R-:W-:Y:S01]  /*1040*/  IMAD.HI.U32 R6, R12, R2, RZ ;  /* 0x000000020c067227 */ /* 0x000fe200078e00ff */
[----:B------:R-:W-:-:S04]  /*1050*/  @P0 SHF.R.U32.HI R11, RZ, R3, R13 ;  /* 0x00000003ff0b0219 */ /* 0x000fc8000001160d */
[----:B------:R-:W-:Y:S01]  /*1060*/  @P0 SHF.R.U32.HI R12, RZ, R3, R6 ;  /* 0x00000003ff0c0219 */ /* 0x000fe20000011606 */
[----:B------:R-:W-:-:S04]  /*1070*/  IMAD R11, R11, R10, RZ ;  /* 0x0000000a0b0b7224 */ /* 0x000fc800078e02ff */
[----:B------:R-:W-:Y:S01]  /*1080*/  IMAD R6, R12, R10, RZ ;  /* 0x0000000a0c067224 */ /* 0x000fe200078e02ff */
[----:B------:R-:W-:-:S04]  /*1090*/  ISETP.GE.AND P1, PT, R5, R11, PT ;  /* 0x0000000b0500720c */ /* 0x000fc80003f26270 */
[----:B------:R-:W-:Y:S01]  /*10a0*/  ISETP.GE.OR P1, PT, R16, R6, P1 ;  /* 0x000000061000720c */ /* 0x000fe20000f26670 */
[----:B------:R-:W-:-:S05]  /*10b0*/  IMAD.HI.U32 R6, R5, R2, RZ ;  /* 0x0000000205067227 */ /* 0x000fca00078e00ff */
[----:B------:R-:W-:-:S04]  /*10c0*/  SHF.R.U32.HI R6, RZ, R3, R6 ;  /* 0x00000003ff067219 */ /* 0x000fc80000011606 */
[----:B------:R-:W-:-:S03]  /*10d0*/  SEL R6, R5, R6, !P0 ;  /* 0x0000000605067207 */ /* 0x000fc60004000000 */
[----:B------:R-:W-:Y:S01]  /*10e0*/  @!P1 IMAD.HI.U32 R7, R16, R2, RZ ;  /* 0x0000000210079227 */ /* 0x000fe200078e00ff */
[----:B------:R-:W-:-:S04]  /*10f0*/  IADD3 R2, PT, PT, -R6, RZ, RZ ;  /* 0x000000ff06027210 */ /* 0x000fc80007ffe1ff */
[----:B------:R-:W-:Y:S01]  /*1100*/  @!P1 SHF.R.U32.HI R3, RZ, R3, R7 ;  /* 0x00000003ff039219 */ /* 0x000fe20000011607 */
[----:B------:R-:W-:Y:S01]  /*1110*/  IMAD R2, R10, R2, R5 ;  /* 0x000000020a027224 */ /* 0x000fe200078e0205 */
[----:B------:R-:W-:Y:S02]  /*1120*/  IADD3 R7, PT, PT, -R5, RZ, RZ ;  /* 0x000000ff05077210 */ /* 0x000fe40007ffe1ff */
[----:B------:R-:W-:-:S03]  /*1130*/  @!P1 SEL R3, R16, R3, !P0 ;  /* 0x0000000310039207 */ /* 0x000fc60004000000 */
[----:B------:R-:W-:Y:S02]  /*1140*/  IMAD R7, R4, R7, R14 ;  /* 0x0000000704077224 */ /* 0x000fe400078e020e */
[--C-:B------:R-:W-:Y:S02]  /*1150*/  @!P1 IMAD.IADD R6, R6, 0x1, -R3.reuse ;  /* 0x0000000106069824 */ /* 0x100fe400078e0a03 */
[----:B------:R-:W-:Y:S01]  /*1160*/  @!P1 IMAD R3, R2, R12, R3 ;  /* 0x0000000c02039224 */ /* 0x000fe200078e0203 */
[----:B------:R-:W-:Y:S01]  /*1170*/  IADD3 R2, PT, PT, -R16, RZ, RZ ;  /* 0x000000ff10027210 */ /* 0x000fe20007ffe1ff */
[----:B------:R-:W-:Y:S02]  /*1180*/  @!P1 IMAD R5, R6, R10, R16 ;  /* 0x0000000a06059224 */ /* 0x000fe400078e0210 */
[----:B------:R-:W-:Y:S02]  /*1190*/  @!P1 IMAD.MOV.U32 R16, RZ, RZ, R3 ;  /* 0x000000ffff109224 */ /* 0x000fe400078e0003 */
[----:B------:R-:W-:-:S02]  /*11a0*/  IMAD R2, R9, R2, R15 ;  /* 0x0000000209027224 */ /* 0x000fc400078e020f */
[----:B------:R-:W-:Y:S02]  /*11b0*/  IMAD R14, R5, R4, R7 ;  /* 0x00000004050e7224 */ /* 0x000fe400078e0207 */
[----:B------:R-:W-:Y:S02]  /*11c0*/  IMAD R15, R16, R9, R2 ;  /* 0x00000009100f7224 */ /* 0x000fe400078e0202 */
.L_x_15:
[----:B------:R-:W1:Y:S01]  /*11d0*/  LDCU UR4, c[0x0][0xb30] ;  /* 0x00016600ff0477ac */ /* 0x000e620008000800 */
[----:B------:R-:W2:Y:S08]  /*11e0*/  S2UR UR37, SR_CgaCtaId ;  /* 0x00000000002579c3 */ /* 0x000eb00000008800 */
[----:B------:R-:W3:Y:S01]  /*11f0*/  LDC R40, c[0x0][0xb24] ;  /* 0x0002c900ff287b82 */ /* 0x000ee20000000800 */
[----:B-1----:R-:W-:-:S09]  /*1200*/  UISETP.NE.AND UP1, UPT, UR4, 0x1, UPT ;  /* 0x000000010400788c */ /* 0x002fd2000bf25270 */
[----:B--2---:R-:W-:Y:S05]  /*1210*/  BRA.U UP1, `(.L_x_16) ;  /* 0x0000000101407547 */ /* 0x004fea000b800000 */
[----:B------:R-:W1:Y:S08]  /*1220*/  LDC.64 R4, c[0x0][0xb10] ;  /* 0x0002c400ff047b82 */ /* 0x000e700000000a00 */
[----:B------:R-:W2:Y:S08]  /*1230*/  LDC.64 R2, c[0x0][0xb18] ;  /* 0x0002c600ff027b82 */ /* 0x000eb00000000a00 */
[----:B------:R-:W4:Y:S08]  /*1240*/  LDC R6, c[0x0][0xb20] ;  /* 0x0002c800ff067b82 */ /* 0x000f300000000800 */
[----:B------:R-:W3:Y:S01]  /*1250*/  LDC R7, c[0x0][0xb0c] ;  /* 0x0002c300ff077b82 */ /* 0x000ee20000000800 */
[----:B-1----:R-:W-:-:S05]  /*1260*/  IMAD.HI.U32 R4, R15, R4, RZ ;  /* 0x000000040f047227 */ /* 0x002fca00078e00ff */
[----:B------:R-:W-:Y:S01]  /*1270*/  SHF.R.U32.HI R4, RZ, R5, R4 ;  /* 0x00000005ff047219 */ /* 0x000fe20000011604 */
[----:B--2---:R-:W-:Y:S01]  /*1280*/  IMAD.HI.U32 R3, R14, R3, RZ ;  /* 0x000000030e037227 */ /* 0x004fe200078e00ff */
[----:B------:R-:W-:-:S04]  /*1290*/  ISETP.NE.AND P0, PT, R2, 0x1, PT ;  /* 0x000000010200780c */ /* 0x000fc80003f05270 */
[----:B----4-:R-:W-:-:S04]  /*12a0*/  SHF.R.U32.HI R3, RZ, R6, R3 ;  /* 0x00000006ff037219 */ /* 0x010fc80000011603 */
[----:B------:R-:W-:Y:S02]  /*12b0*/  SEL R3, R14, R3, !P0 ;  /* 0x000000030e037207 */ /* 0x000fe40004000000 */
[----:B---3--:R-:W-:-:S04]  /*12c0*/  ISETP.NE.AND P1, PT, R7, 0x1, PT ;  /* 0x000000010700780c */ /* 0x008fc80003f25270 */
[----:B------:R-:W-:-:S05]  /*12d0*/  SEL R4, R15, R4, !P1 ;  /* 0x000000040f047207 */ /* 0x000fca0004800000 */
[----:B------:R-:W-:Y:S02]  /*12e0*/  IMAD.IADD R5, R3, 0x1, -R4 ;  /* 0x0000000103057824 */ /* 0x000fe400078e0a04 */
[----:B------:R-:W-:Y:S02]  /*12f0*/  IMAD.IADD R3, R4, 0x1, -R3 ;  /* 0x0000000104037824 */ /* 0x000fe400078e0a03 */
[----:B------:R-:W-:Y:S02]  /*1300*/  IMAD R15, R5, R7, R15 ;  /* 0x00000007050f7224 */ /* 0x000fe400078e020f */
[----:B------:R-:W-:-:S07]  /*1310*/  IMAD R14, R3, R2, R14 ;  /* 0x00000002030e7224 */ /* 0x000fce00078e020e */
.L_x_16:
[----:B------:R-:W-:Y:S01]  /*1320*/  BAR.SYNC.DEFER_BLOCKING 0x0 ;  /* 0x0000000000007b1d */ /* 0x000fe20000010000 */
[----:B------:R-:W-:Y:S01]  /*1330*/  UISETP.NE.AND UP1, UPT, UR8, 0x2, UPT ;  /* 0x000000020800788c */ /* 0x000fe2000bf25270 */
[----:B------:R-:W-:Y:S02]  /*1340*/  ISETP.NE.OR P5, PT, R0, 0x2, !P5 ;  /* 0x000000020000780c */ /* 0x000fe40006fa5670 */
[----:B------:R-:W-:-:S06]  /*1350*/  LOP3.LUT R2, R101, 0x1f, RZ, 0xc0, !PT ;  /* 0x0000001f65027812 */ /* 0x000fcc00078ec0ff */
[----:B------:R-:W-:Y:S05]  /*1360*/  BRA.U UP1, `(.L_x_17) ;  /* 0x00000011016c7547 */ /* 0x000fea000b800000 */
[----:B------:R-:W1:Y:S01]  /*1370*/  LDCU UR13, c[0x0][0x38c] ;  /* 0x00007180ff0d77ac */ /* 0x000e620008000800 */
[----:B------:R-:W2:Y:S01]  /*1380*/  LDC R8, c[0x0][0x370] ;  /* 0x0000dc00ff087b82 */ /* 0x000ea20000000800 */
[----:B------:R-:W-:Y:S01]  /*1390*/  PLOP3.LUT P1, PT, PT, PT, UP2, 0x80, 0x8 ;  /* 0x000000000008781c */ /* 0x000fe20003f2f028 */
[----:B------:R-:W-:Y:S01]  /*13a0*/  IMAD.MOV.U32 R17, RZ, RZ, 0x1 ;  /* 0x00000001ff117424 */ /* 0x000fe200078e00ff */
[----:B------:R-:W-:Y:S01]  /*13b0*/  ISETP.EQ.OR P4, PT, R2, RZ, P5 ;  /* 0x000000ff0200720c */ /* 0x000fe20002f82670 */
[----:B------:R-:W-:Y:S01]  /*13c0*/  IMAD.MOV.U32 R16, RZ, RZ, RZ ;  /* 0x000000ffff107224 */ /* 0x000fe200078e00ff */
[----:B------:R-:W-:Y:S02]  /*13d0*/  PLOP3.LUT P1, PT, P1, PT, PT, 0x8, 0x80 ;  /* 0x000000000080781c */ /* 0x000fe40000f2e170 */
[----:B------:R-:W-:Y:S01]  /*13e0*/  CS2R R12, SRZ ;  /* 0x00000000000c7805 */ /* 0x000fe2000001ff00 */
[----:B------:R-:W-:Y:S01]  /*13f0*/  IMAD.MOV.U32 R11, RZ, RZ, 0x1 ;  /* 0x00000001ff0b7424 */ /* 0x000fe200078e00ff */
[----:B------:R-:W4:Y:S01]  /*1400*/  LDC R0, c[0x0][0x374] ;  /* 0x0000dd00ff007b82 */ /* 0x000f220000000800 */
[----:B------:R-:W2:Y:S01]  /*1410*/  LDCU.64 UR22, c[0x0][0x348] ;  /* 0x00006900ff1677ac */ /* 0x000ea20008000a00 */
[----:B------:R-:W-:Y:S01]  /*1420*/  UMOV UR6, URZ ;  /* 0x000000ff00067c82 */ /* 0x000fe20008000000 */
[----:B-1----:R-:W-:-:S04]  /*1430*/  UIADD3 UR5, UPT, UPT, UR13, 0x7f, URZ ;  /* 0x0000007f0d057890 */ /* 0x002fc8000fffe0ff */
[----:B------:R-:W-:-:S04]  /*1440*/  USHF.R.S32.HI UR4, URZ, 0x1f, UR5 ;  /* 0x0000001fff047899 */ /* 0x000fc80008011405 */
[----:B------:R-:W-:-:S04]  /*1450*/  ULEA.HI UR4, UR4, UR5, URZ, 0x7 ;  /* 0x0000000504047291 */ /* 0x000fc8000f8f38ff */
[----:B------:R-:W-:Y:S02]  /*1460*/  USHF.R.S32.HI UR15, URZ, 0x7, UR4 ;  /* 0x00000007ff0f7899 */ /* 0x000fe40008011404 */
[----:B------:R-:W-:Y:S02]  /*1470*/  UIADD3 UR4, UPT, UPT, UR13, -0x1, URZ ;  /* 0xffffffff0d047890 */ /* 0x000fe4000fffe0ff */
[----:B------:R-:W-:Y:S02]  /*1480*/  UISETP.LT.U32.AND UP0, UPT, UR15, 0x2, UPT ;  /* 0x000000020f00788c */ /* 0x000fe4000bf01070 */
[----:B------:R-:W-:Y:S02]  /*1490*/  UISETP.GE.U32.AND UP1, UPT, UR4, -0xff, UPT ;  /* 0xffffff010400788c */ /* 0x000fe4000bf26070 */
[----:B------:R-:W-:Y:S02]  /*14a0*/  USEL UR14, UR15, 0x2, UP0 ;  /* 0x000000020f0e7887 */ /* 0x000fe40008000000 */
[----:B------:R-:W-:-:S02]  /*14b0*/  UIADD3 UR13, UPT, UPT, UR13, 0xfe, URZ ;  /* 0x000000fe0d0d7890 */ /* 0x000fc4000fffe0ff */
[----:B------:R-:W-:Y:S02]  /*14c0*/  UIADD3 UR5, UPT, UPT, UR14, -0x1, URZ ;  /* 0xffffffff0e057890 */ /* 0x000fe4000fffe0ff */
[----:B------:R-:W-:-:S03]  /*14d0*/  UIADD3 UR7, UPT, UPT, UR15, -UR14, URZ ;  /* 0x8000000e0f077290 */ /* 0x000fc6000fffe0ff */
[----:B------:R-:W-:-:S04]  /*14e0*/  @UP1 UIADD3 UR5, UPT, UPT, UR14, URZ, URZ ;  /* 0x000000ff0e051290 */ /* 0x000fc8000fffe0ff */
[----:B--2---:R-:W-:-:S12]  /*14f0*/  UIADD3 UR5, UPT, UPT, UR5, 0x1, URZ ;  /* 0x0000000105057890 */ /* 0x004fd8000fffe0ff */
.L_x_35:
[----:B------:R-:W-:Y:S01]  /*1500*/  UISETP.NE.AND UP0, UPT, UR37, URZ, UPT ;  /* 0x000000ff2500728c */ /* 0x000fe2000bf05270 */
[----:B------:R-:W1:Y:S08]  /*1510*/  S2UR UR37, SR_CgaCtaId ;  /* 0x00000000002579c3 */ /* 0x000e700000008800 */
[----:B------:R-:W-:Y:S05]  /*1520*/  BRA.U UP0, `(.L_x_18) ;  /* 0x0000000100347547 */ /* 0x000fea000b800000 */
[----:B------:R-:W2:Y:S01]  /*1530*/  S2R R2, SR_CgaCtaId ;  /* 0x0000000000027919 */ /* 0x000ea20000008800 */
[----:B------:R-:W-:-:S04]  /*1540*/  MOV R3, 0x400 ;  /* 0x0000040000037802 */ /* 0x000fc80000000f00 */
[----:B--2---:R-:W-:Y:S02]  /*1550*/  LEA R2, R2, R3, 0x18 ;  /* 0x0000000302027211 */ /* 0x004fe400078ec0ff */
[----:B------:R-:W-:-:S03]  /*1560*/  SHF.L.U32 R3, R11, 0x1f, RZ ;  /* 0x0000001f0b037819 */ /* 0x000fc600000006ff */
[----:B------:R-:W-:-:S04]  /*1570*/  IMAD R2, R12, 0x8, R2 ;  /* 0x000000080c027824 */ /* 0x000fc800078e0202 */
[----:B------:R-:W2:Y:S02]  /*1580*/  SYNCS.PHASECHK.TRANS64.TRYWAIT P0, [R2+URZ+0xe0], R3 ;  /* 0x0000e003020075a7 */ /* 0x000ea400080011ff */
[----:B--2---:R-:W-:Y:S05]  /*1590*/  @!P0 BRA `(.L_x_19) ;  /* 0x0000007800a08947 */ /* 0x004fea0003800000 */
.L_x_129:
[----:B------:R-:W-:Y:S01]  /*15a0*/  VIADD R12, R12, 0x1 ;  /* 0x000000010c0c7836 */ /* 0x000fe20000000000 */
[----:B------:R2:W-:Y:S04]  /*15b0*/  SYNCS.ARRIVE.TRANS64.A1T0 RZ, [R2+URZ+0xd0], RZ ;  /* 0x0000d0ff02ff79a7 */ /* 0x0005e800081000ff */
[----:B------:R-:W-:-:S04]  /*15c0*/  ISETP.NE.AND P0, PT, R12, 0x2, PT ;  /* 0x000000020c00780c */ /* 0x000fc80003f05270 */
[----:B------:R-:W-:Y:S02]  /*15d0*/  SEL R12, R12, RZ, P0 ;  /* 0x000000ff0c0c7207 */ /* 0x000fe40000000000 */
[----:B--2---:R-:W-:-:S04]  /*15e0*/  SEL R2, RZ, 0x1, P0 ;  /* 0x00000001ff027807 */ /* 0x004fc80000000000 */
[----:B------:R-:W-:-:S07]  /*15f0*/  LOP3.LUT R11, R11, R2, RZ, 0x3c, !PT ;  /* 0x000000020b0b7212 */ /* 0x000fce00078e3cff */
.L_x_18:
[----:B------:R-:W-:Y:S01]  /*1600*/  UMOV UR4, 0x400 ;  /* 0x0000040000047882 */ /* 0x000fe20000000000 */
[----:B------:R-:W-:Y:S01]  /*1610*/  SHF.L.U32 R2, R17, 0x1f, RZ ;  /* 0x0000001f11027819 */ /* 0x000fe200000006ff */
[----:B-1----:R-:W-:Y:S01]  /*1620*/  ULEA UR4, UR37, UR4, 0x18 ;  /* 0x0000000425047291 */ /* 0x002fe2000f8ec0ff */
[----:B------:R-:W-:Y:S01]  /*1630*/  R2UR UR35, R15 ;  /* 0x000000000f2372ca */ /* 0x000fe200000e0000 */
[----:B------:R-:W-:Y:S01]  /*1640*/  UISETP.GE.U32.AND UP0, UPT, UR13, 0xff, UPT ;  /* 0x000000ff0d00788c */ /* 0x000fe2000bf06070 */
[----:B------:R-:W-:Y:S01]  /*1650*/  R2UR UR19, R14 ;  /* 0x000000000e1372ca */ /* 0x000fe200000e0000 */
[----:B------:R-:W-:Y:S01]  /*1660*/  ULEA UR8, UR6, UR4, 0x3 ;  /* 0x0000000406087291 */ /* 0x000fe2000f8e18ff */
[----:B------:R-:W-:-:S08]  /*1670*/  UMOV UR29, URZ ;  /* 0x000000ff001d7c82 */ /* 0x000fd00008000000 */
[----:B------:R1:W2:Y:S01]  /*1680*/  SYNCS.PHASECHK.TRANS64.TRYWAIT P0, [UR8+0x10], R2 ;  /* 0x00001002ff0075a7 */ /* 0x0002a20008001108 */
[----:B------:R-:W-:Y:S02]  /*1690*/  USHF.L.U32 UR35, UR35, 0x6, URZ ;  /* 0x0000000623237899 */ /* 0x000fe400080006ff */
[----:B------:R-:W-:Y:S01]  /*16a0*/  USHF.L.U32 UR19, UR19, 0x8, URZ ;  /* 0x0000000813137899 */ /* 0x000fe200080006ff */
[----:B------:R-:W-:Y:S11]  /*16b0*/  BRA.U !UP0, `(.L_x_20) ;  /* 0x0000000108d87547 */ /* 0x000ff6000b800000 */
[----:B------:R-:W-:Y:S01]  /*16c0*/  UMOV UR21, URZ ;  /* 0x000000ff00157c82 */ /* 0x000fe20008000000 */
[----:B------:R-:W-:-:S05]  /*16d0*/  UMOV UR42, UR6 ;  /* 0x00000006002a7c82 */ /* 0x000fca0008000000 */
.L_x_25:
[----:B-1----:R-:W-:Y:S01]  /*16e0*/  ULEA UR33, UR42, UR4, 0x3 ;  /* 0x000000042a217291 */ /* 0x002fe2000f8e18ff */
[----:B--2---:R-:W-:Y:S01]  /*16f0*/  @!P5 MOV R3, 0x14000 ;  /* 0x000140000003d802 */ /* 0x004fe20000000f00 */
[----:B--2---:R-:W-:Y:S10]  /*1700*/  @P0 BRA `(.L_x_21) ;  /* 0x00000000000c0947 */ /* 0x004ff40003800000 */
[----:B------:R-:W-:-:S04]  /*1710*/  SHF.L.U32 R4, R17, 0x1f, RZ ;  /* 0x0000001f11047819 */ /* 0x000fc800000006ff */
[----:B------:R-:W2:Y:S02]  /*1720*/  SYNCS.PHASECHK.TRANS64.TRYWAIT P0, [UR33+0x10], R4 ;  /* 0x00001004ff0075a7 */ /* 0x000ea40008001121 */
[----:B--2---:R-:W-:Y:S05]  /*1730*/  @!P0 BRA `(.L_x_22) ;  /* 0x00000078004c8947 */ /* 0x004fea0003800000 */
.L_x_21:
[----:B------:R2:W-:Y:S01]  /*1740*/  @!P5 SYNCS.ARRIVE.TRANS64 RZ, [UR33], R3 ;  /* 0x00000003ffffd9a7 */ /* 0x0005e20008000021 */
[----:B------:R-:W-:Y:S04]  /*1750*/  BSSY.RECONVERGENT B0, `(.L_x_23) ;  /* 0x0000003000007945 */ /* 0x000fe80003800200 */
[----:B------:R-:W-:Y:S05]  /*1760*/  @P4 BRA `(.L_x_24) ;  /* 0x0000000000044947 */ /* 0x000fea0003800000 */
[----:B------:R-:W-:Y:S05]  /*1770*/  BPT.TRAP 0x1 ;  /* 0x000000040000795c */ /* 0x000fea0000300000 */
.L_x_24:
[----:B------:R-:W-:Y:S05]  /*1780*/  BSYNC.RECONVERGENT B0 ;  /* 0x0000000000007941 */ /* 0x000fea0003800200 */
.L_x_23:
[----:B------:R-:W-:Y:S02]  /*1790*/  UIADD3 UR6, UPT, UPT, UR42, 0x1, URZ ;  /* 0x000000012a067890 */ /* 0x000fe4000fffe0ff */
[----:B------:R-:W-:Y:S02]  /*17a0*/  ULEA UR24, UR42, UR4, 0xe ;  /* 0x000000042a187291 */ /* 0x000fe4000f8e70ff */
[----:B------:R-:W-:Y:S02]  /*17b0*/  UISETP.NE.AND UP0, UPT, UR6, 0x2, UPT ;  /* 0x000000020600788c */ /* 0x000fe4000bf05270 */
[----:B------:R-:W-:Y:S02]  /*17c0*/  UIADD3 UR40, UP1, UPT, UR22, 0x80, URZ ;  /* 0x0000008016287890 */ /* 0x000fe4000ff3e0ff */
[----:B------:R-:W-:Y:S02]  /*17d0*/  USEL UR9, URZ, 0x1, UP0 ;  /* 0x00000001ff097887 */ /* 0x000fe40008000000 */
[----:B------:R-:W-:-:S02]  /*17e0*/  USEL UR6, UR6, URZ, UP0 ;  /* 0x000000ff06067287 */ /* 0x000fc40008000000 */
[----:B------:R-:W-:Y:S02]  /*17f0*/  USHF.L.U32 UR34, UR21, 0x7, URZ ;  /* 0x0000000715227899 */ /* 0x000fe400080006ff */
[----:B------:R-:W-:Y:S01]  /*1800*/  ULEA UR8, UR6, UR4, 0x3 ;  /* 0x0000000406087291 */ /* 0x000fe2000f8e18ff */
[----:B------:R-:W-:Y:S01]  /*1810*/  LOP3.LUT R17, R17, UR9, RZ, 0x3c, !PT ;  /* 0x0000000911117c12 */ /* 0x000fe2000f8e3cff */
[----:B------:R-:W-:Y:S02]  /*1820*/  UIADD3 UR38, UP0, UPT, UR22, 0x180, URZ ;  /* 0x0000018016267890 */ /* 0x000fe4000ff1e0ff */
[----:B------:R-:W-:Y:S01]  /*1830*/  UIADD3.X UR41, UPT, UPT, URZ, UR23, URZ, UP1, !UPT ;  /* 0x00000017ff297290 */ /* 0x000fe20008ffe4ff */
[----:B-1----:R-:W-:Y:S01]  /*1840*/  SHF.L.U32 R2, R17, 0x1f, RZ ;  /* 0x0000001f11027819 */ /* 0x002fe200000006ff */
[----:B------:R-:W-:Y:S02]  /*1850*/  UIADD3 UR32, UPT, UPT, UR24, 0x8800, URZ ;  /* 0x0000880018207890 */ /* 0x000fe4000fffe0ff */
[----:B------:R-:W-:Y:S01]  /*1860*/  UIADD3 UR26, UPT, UPT, UR34, 0x40, URZ ;  /* 0x00000040221a7890 */ /* 0x000fe2000fffe0ff */
[----:B------:R1:W1:Y:S01]  /*1870*/  SYNCS.PHASECHK.TRANS64.TRYWAIT P0, [UR8+0x10], R2 ;  /* 0x00001002ff0075a7 */ /* 0x0002620008001108 */
[----:B------:R-:W-:-:S02]  /*1880*/  ULEA UR8, UR42, UR4, 0x10 ;  /* 0x000000042a087291 */ /* 0x000fc4000f8e80ff */
[----:B------:R-:W-:Y:S02]  /*1890*/  UIADD3 UR24, UPT, UPT, UR24, 0xa800, URZ ;  /* 0x0000a80018187890 */ /* 0x000fe4000fffe0ff */
[----:B------:R-:W-:Y:S02]  /*18a0*/  UIADD3.X UR39, UPT, UPT, URZ, UR23, URZ, UP0, !UPT ;  /* 0x00000017ff277290 */ /* 0x000fe400087fe4ff */
[----:B------:R-:W-:Y:S02]  /*18b0*/  UIADD3 UR16, UPT, UPT, UR8, 0x10800, URZ ;  /* 0x0001080008107890 */ /* 0x000fe4000fffe0ff */
[----:B------:R-:W-:Y:S01]  /*18c0*/  UIADD3 UR8, UPT, UPT, UR8, 0x18800, URZ ;  /* 0x0001880008087890 */ /* 0x000fe2000fffe0ff */
[----:B------:R-:W-:Y:S01]  /*18d0*/  UMOV UR30, 0x0 ;  /* 0x00000000001e7882 */ /* 0x000fe20000000000 */
[----:B------:R-:W-:Y:S01]  /*18e0*/  UMOV UR31, 0x10000000 ;  /* 0x10000000001f7882 */ /* 0x000fe20000000000 */
[----:B------:R-:W-:Y:S01]  /*18f0*/  UMOV UR25, UR33 ;  /* 0x0000002100197c82 */ /* 0x000fe20008000000 */
[----:B------:R-:W-:Y:S01]  /*1900*/  UMOV UR27, UR35 ;  /* 0x00000023001b7c82 */ /* 0x000fe20008000000 */
[----:B------:R-:W-:Y:S01]  /*1910*/  UMOV UR28, UR36 ;  /* 0x00000024001c7c82 */ /* 0x000fe20008000000 */
[----:B------:R-:W-:Y:S01]  /*1920*/  UMOV UR17, UR33 ;  /* 0x0000002100117c82 */ /* 0x000fe20008000000 */
[----:B------:R-:W-:Y:S01]  /*1930*/  UMOV UR20, UR36 ;  /* 0x0000002400147c82 */ /* 0x000fe20008000000 */
[----:B------:R-:W-:Y:S01]  /*1940*/  UMOV UR18, UR34 ;  /* 0x0000002200127c82 */ /* 0x000fe20008000000 */
[----:B------:R1:W-:Y:S01]  /*1950*/  UTMALDG.3D [UR32], [UR40], desc[UR30] ;  /* 0x00001e20280075b4 */ /* 0x0003e20008011000 */
[----:B------:R-:W-:Y:S01]  /*1960*/  UMOV UR11, UR19 ;  /* 0x00000013000b7c82 */ /* 0x000fe20008000000 */
[----:B------:R-:W-:Y:S01]  /*1970*/  UMOV UR12, UR36 ;  /* 0x00000024000c7c82 */ /* 0x000fe20008000000 */
[----:B------:R-:W-:Y:S01]  /*1980*/  UMOV UR9, UR33 ;  /* 0x0000002100097c82 */ /* 0x000fe20008000000 */
[----:B------:R-:W-:Y:S01]  /*1990*/  UMOV UR10, UR26 ;  /* 0x0000001a000a7c82 */ /* 0x000fe20008000000 */
[----:B------:R-:W-:Y:S01]  /*19a0*/  UIADD3 UR21, UPT, UPT, UR21, 0x1, URZ ;  /* 0x0000000115157890 */ /* 0x000fe2000fffe0ff */
[----:B------:R-:W-:Y:S01]  /*19b0*/  UMOV UR29, UR5 ;  /* 0x00000005001d7c82 */ /* 0x000fe20008000000 */
[----:B------:R1:W-:Y:S02]  /*19c0*/  UTMALDG.3D [UR24], [UR40], desc[UR30] ;  /* 0x00001e18280075b4 */ /* 0x0003e40008011000 */
[----:B------:R-:W-:Y:S01]  /*19d0*/  UISETP.NE.AND UP0, UPT, UR21, UR5, UPT ;  /* 0x000000051500728c */ /* 0x000fe2000bf05270 */
[----:B------:R-:W-:Y:S01]  /*19e0*/  UMOV UR42, UR6 ;  /* 0x00000006002a7c82 */ /* 0x000fe20008000000 */
[----:B------:R1:W-:Y:S01]  /*19f0*/  UTMALDG.3D [UR16], [UR38], desc[UR30] ;  /* 0x00001e10260075b4 */ /* 0x0003e20008011000 */
[----:B------:R1:W-:Y:S06]  /*1a00*/  UTMALDG.3D [UR8], [UR38], desc[UR30] ;  /* 0x00001e08260075b4 */ /* 0x0003ec0008011000 */
[----:B------:R-:W-:Y:S05]  /*1a10*/  BRA.U UP0, `(.L_x_25) ;  /* 0xfffffffd00307547 */ /* 0x000fea000b83ffff */
.L_x_20:
[----:B-1----:R-:W-:Y:S01]  /*1a20*/  ULEA UR8, UR6, UR4, 0x3 ;  /* 0x0000000406087291 */ /* 0x002fe2000f8e18ff */
[----:B------:R-:W-:Y:S01]  /*1a30*/  SHF.L.U32 R2, R17, 0x1f, RZ ;  /* 0x0000001f11027819 */ /* 0x000fe200000006ff */
[----:B------:R-:W-:Y:S01]  /*1a40*/  @!P1 SYNCS.ARRIVE.TRANS64.A1T0 RZ, [UR4+0x68], RZ ;  /* 0x000068ffffff99a7 */ /* 0x000fe20008100004 */
[----:B------:R-:W-:-:S06]  /*1a50*/  UISETP.GT.AND UP0, UPT, UR15, UR14, UPT ;  /* 0x0000000e0f00728c */ /* 0x000fcc000bf04270 */
[----:B--2---:R1:W2:Y:S03]  /*1a60*/  SYNCS.PHASECHK.TRANS64.TRYWAIT P0, [UR8+0x10], R2 ;  /* 0x00001002ff0075a7 */ /* 0x0042a60008001108 */
[----:B------:R-:W-:Y:S05]  /*1a70*/  BRA.U !UP0, `(.L_x_26) ;  /* 0x0000000108d47547 */ /* 0x000fea000b800000 */
[----:B------:R-:W-:Y:S01]  /*1a80*/  UIADD3 UR21, UPT, UPT, UR7, UR29, URZ ;  /* 0x0000001d07157290 */ /* 0x000fe2000fffe0ff */
[----:B------:R-:W-:-:S11]  /*1a90*/  UMOV UR42, UR6 ;  /* 0x00000006002a7c82 */ /* 0x000fd60008000000 */
.L_x_31:
[----:B-1----:R-:W-:Y:S01]  /*1aa0*/  ULEA UR33, UR42, UR4, 0x3 ;  /* 0x000000042a217291 */ /* 0x002fe2000f8e18ff */
[----:B--2---:R-:W-:Y:S01]  /*1ab0*/  @!P5 MOV R3, 0x14000 ;  /* 0x000140000003d802 */ /* 0x004fe20000000f00 */
[----:B--2---:R-:W-:Y:S10]  /*1ac0*/  @P0 BRA `(.L_x_27) ;  /* 0x00000000000c0947 */ /* 0x004ff40003800000 */
[----:B------:R-:W-:-:S04]  /*1ad0*/  SHF.L.U32 R4, R17, 0x1f, RZ ;  /* 0x0000001f11047819 */ /* 0x000fc800000006ff */
[----:B------:R-:W2:Y:S02]  /*1ae0*/  SYNCS.PHASECHK.TRANS64.TRYWAIT P0, [UR33+0x10], R4 ;  /* 0x00001004ff0075a7 */ /* 0x000ea40008001121 */
[----:B--2---:R-:W-:Y:S05]  /*1af0*/  @!P0 BRA `(.L_x_28) ;  /* 0x0000007400748947 */ /* 0x004fea0003800000 */
.L_x_27:
[----:B------:R2:W-:Y:S01]  /*1b00*/  @!P5 SYNCS.ARRIVE.TRANS64 RZ, [UR33], R3 ;  /* 0x00000003ffffd9a7 */ /* 0x0005e20008000021 */
[----:B------:R-:W-:Y:S04]  /*1b10*/  BSSY.RECONVERGENT B0, `(.L_x_29) ;  /* 0x0000003000007945 */ /* 0x000fe80003800200 */
[----:B------:R-:W-:Y:S05]  /*1b20*/  @P4 BRA `(.L_x_30) ;  /* 0x0000000000044947 */ /* 0x000fea0003800000 */
[----:B------:R-:W-:Y:S05]  /*1b30*/  BPT.TRAP 0x1 ;  /* 0x000000040000795c */ /* 0x000fea0000300000 */
.L_x_30:
[----:B------:R-:W-:Y:S05]  /*1b40*/  BSYNC.RECONVERGENT B0 ;  /* 0x0000000000007941 */ /* 0x000fea0003800200 */
.L_x_29:
        /* <DEDUP_REMOVED lines=32> */
[----:B------:R-:W-:Y:S01]  /*1d50*/  UMOV UR10, UR26 ;  /* 0x0000001a000a7c82 */ /* 0x000fe20008000000 */
[----:B------:R-:W-:Y:S01]  /*1d60*/  UIADD3 UR29, UPT, UPT, UR29, 0x1, URZ ;  /* 0x000000011d1d7890 */ /* 0x000fe2000fffe0ff */
[----:B------:R1:W-:Y:S01]  /*1d70*/  UTMALDG.3D [UR24], [UR40], desc[UR30] ;  /* 0x00001e18280075b4 */ /* 0x0003e20008011000 */
[----:B------:R-:W-:-:S02]  /*1d80*/  UMOV UR42, UR6 ;  /* 0x00000006002a7c82 */ /* 0x000fc40008000000 */
[----:B------:R-:W-:Y:S01]  /*1d90*/  UISETP.NE.AND UP0, UPT, UR29, UR21, UPT ;  /* 0x000000151d00728c */ /* 0x000fe2000bf05270 */
[----:B------:R1:W-:Y:S01]  /*1da0*/  UTMALDG.3D [UR16], [UR38], desc[UR30] ;  /* 0x00001e10260075b4 */ /* 0x0003e20008011000 */
[----:B------:R1:W-:Y:S07]  /*1db0*/  UTMALDG.3D [UR8], [UR38], desc[UR30] ;  /* 0x00001e08260075b4 */ /* 0x0003ee0008011000 */
[----:B------:R-:W-:Y:S05]  /*1dc0*/  BRA.U UP0, `(.L_x_31) ;  /* 0xfffffffd00347547 */ /* 0x000fea000b83ffff */
.L_x_26:
[C---:B-1----:R-:W-:Y:S01]  /*1dd0*/  LEA R2, R16.reuse, UR4, 0x3 ;  /* 0x0000000410027c11 */ /* 0x042fe2000f8e18ff */
[----:B------:R-:W-:Y:S01]  /*1de0*/  NOP ;  /* 0x0000000000007918 */ /* 0x000fe20000000000 */
[----:B--2---:R-:W-:Y:S02]  /*1df0*/  SHF.L.U32 R3, R13, 0x1f, RZ ;  /* 0x0000001f0d037819 */ /* 0x004fe400000006ff */
[----:B------:R-:W-:Y:S02]  /*1e00*/  LEA R4, R16, UR4, 0x4 ;  /* 0x0000000410047c11 */ /* 0x000fe4000f8e20ff */
[----:B------:R-:W1:Y:S02]  /*1e10*/  SYNCS.PHASECHK.TRANS64.TRYWAIT P0, [R2+URZ+0x70], R3 ;  /* 0x00007003020075a7 */ /* 0x000e6400080011ff */
[----:B-1----:R-:W-:Y:S05]  /*1e20*/  @!P0 BRA `(.L_x_32) ;  /* 0x0000007000c08947 */ /* 0x002fea0003800000 */
.L_x_132:
[----:B------:R-:W2:Y:S01]  /*1e30*/  LDS.128 R4, [R4+0x100] ;  /* 0x0001000004047984 */ /* 0x000ea20000000c00 */
[----:B---3--:R-:W-:Y:S01]  /*1e40*/  ISETP.GE.AND P0, PT, R40, 0x1, PT ;  /* 0x000000012800780c */ /* 0x008fe20003f06270 */
[----:B-1----:R-:W-:Y:S01]  /*1e50*/  VIADD R2, R2, 0x80 ;  /* 0x0000008002027836 */ /* 0x002fe20000000000 */
[----:B------:R-:W-:Y:S01]  /*1e60*/  @!PT LDS RZ, [RZ] ;  /* 0x00000000fffff984 */ /* 0x000fe20000000800 */
[----:B------:R-:W-:Y:S01]  /*1e70*/  @!PT LDS RZ, [RZ] ;  /* 0x00000000fffff984 */ /* 0x000fe20000000800 */
[----:B------:R-:W-:Y:S01]  /*1e80*/  @!PT LDS RZ, [RZ] ;  /* 0x00000000fffff984 */ /* 0x000fe20000000800 */
[----:B------:R-:W-:Y:S01]  /*1e90*/  @!PT LDS RZ, [RZ] ;  /* 0x00000000fffff984 */ /* 0x000fe20000000800 */
[----:B------:R1:W-:Y:S06]  /*1ea0*/  MEMBAR.ALL.CTA ;  /* 0x0000000000007992 */ /* 0x0003ec0000008000 */
[----:B-1----:R-:W1:Y:S01]  /*1eb0*/  FENCE.VIEW.ASYNC.S ;  /* 0x00000000000073c6 */ /* 0x002e620000000000 */
[----:B------:R-:W-:-:S04]  /*1ec0*/  PRMT R2, RZ, 0x654, R2 ;  /* 0x00000654ff027816 */ /* 0x000fc80000000002 */
[----:B-1----:R1:W-:Y:S01]  /*1ed0*/  SYNCS.ARRIVE.TRANS64.RED.A1T0 RZ, [R2+URZ], RZ ;  /* 0x000000ff02ff79a7 */ /* 0x0023e200081004ff */
[----:B--2---:R-:W-:-:S13]  /*1ee0*/  LOP3.LUT P2, RZ, R6, 0x1, RZ, 0xc0, !PT ;  /* 0x0000000106ff7812 */ /* 0x004fda000784c0ff */
[----:B------:R-:W-:Y:S01]  /*1ef0*/  @P2 SHF.R.U32.HI R3, RZ, 0x10, R5 ;  /* 0x00000010ff032819 */ /* 0x000fe20000011605 */
[----:B------:R-:W-:Y:S01]  /*1f00*/  VOTEU.ANY UP0, P2 ;  /* 0x0000000000ff7886 */ /* 0x000fe20001000100 */
[----:B------:R-:W-:Y:S02]  /*1f10*/  @P2 MOV R10, R4 ;  /* 0x00000004000a2202 */ /* 0x000fe40000000f00 */
[----:B------:R-:W-:Y:S02]  /*1f20*/  @P2 R2UR.BROADCAST UR8, R3 ;  /* 0x00000000030822ca */ /* 0x000fe400008e0000 */
[----:B------:R-:W-:-:S11]  /*1f30*/  @P2 LOP3.LUT R9, R5, 0xffff, RZ, 0xc0, !PT ;  /* 0x0000ffff05092812 */ /* 0x000fd600078ec0ff */
[----:B------:R-:W-:Y:S01]  /*1f40*/  @UP0 UMOV UR36, UR8 ;  /* 0x0000000800240c82 */ /* 0x000fe20008000000 */
[----:B-1----:R-:W-:Y:S05]  /*1f50*/  @!P0 BRA `(.L_x_33) ;  /* 0x0000000000b88947 */ /* 0x002fea0003800000 */
[----:B------:R-:W4:Y:S01]  /*1f60*/  LDC.64 R4, c[0x0][0xb18] ;  /* 0x0002c600ff047b82 */ /* 0x000f220000000a00 */
[----:B------:R-:W-:-:S07]  /*1f70*/  ISETP.NE.AND P3, PT, R40, 0x1, PT ;  /* 0x000000012800780c */ /* 0x000fce0003f65270 */
[----:B------:R-:W1:Y:S08]  /*1f80*/  LDC.64 R6, c[0x0][0xb10] ;  /* 0x0002c400ff067b82 */ /* 0x000e700000000a00 */
[----:B------:R-:W2:Y:S08]  /*1f90*/  LDC R14, c[0x0][0xb20] ;  /* 0x0002c800ff0e7b82 */ /* 0x000eb00000000800 */
[----:B------:R-:W3:Y:S01]  /*1fa0*/  LDC R15, c[0x0][0xb0c] ;  /* 0x0002c300ff0f7b82 */ /* 0x000ee20000000800 */
[----:B----4-:R-:W-:Y:S01]  /*1fb0*/  IMAD.HI.U32 R19, R0, R5, RZ ;  /* 0x0000000500137227 */ /* 0x010fe200078e00ff */
[----:B------:R-:W-:-:S03]  /*1fc0*/  ISETP.NE.AND P0, PT, R4, 0x1, PT ;  /* 0x000000010400780c */ /* 0x000fc60003f05270 */
[----:B------:R-:W-:-:S03]  /*1fd0*/  IMAD.HI.U32 R5, R9, R5, RZ ;  /* 0x0000000509057227 */ /* 0x000fc600078e00ff */
[----:B------:R-:W4:Y:S01]  /*1fe0*/  LDC.64 R2, c[0x0][0xb28] ;  /* 0x0002ca00ff027b82 */ /* 0x000f220000000a00 */
[----:B-1----:R-:W-:-:S04]  /*1ff0*/  IMAD.HI.U32 R20, R8, R6, RZ ;  /* 0x0000000608147227 */ /* 0x002fc800078e00ff */
[----:B------:R-:W-:Y:S01]  /*2000*/  IMAD.HI.U32 R21, R10, R6, RZ ;  /* 0x000000060a157227 */ /* 0x000fe200078e00ff */
[----:B------:R-:W-:Y:S02]  /*2010*/  SHF.R.U32.HI R20, RZ, R7, R20 ;  /* 0x00000007ff147219 */ /* 0x000fe40000011614 */
[-C--:B--2---:R-:W-:Y:S02]  /*2020*/  SHF.R.U32.HI R19, RZ, R14.reuse, R19 ;  /* 0x0000000eff137219 */ /* 0x084fe40000011613 */
[----:B------:R-:W-:Y:S02]  /*2030*/  SHF.R.U32.HI R5, RZ, R14, R5 ;  /* 0x0000000eff057219 */ /* 0x000fe40000011605 */
[----:B------:R-:W-:Y:S02]  /*2040*/  SEL R19, R0, R19, !P0 ;  /* 0x0000001300137207 */ /* 0x000fe40004000000 */
[----:B------:R-:W-:Y:S02]  /*2050*/  SHF.R.U32.HI R21, RZ, R7, R21 ;  /* 0x00000007ff157219 */ /* 0x000fe40000011615 */
[----:B---3--:R-:W-:-:S02]  /*2060*/  ISETP.NE.AND P1, PT, R15, 0x1, PT ;  /* 0x000000010f00780c */ /* 0x008fc40003f25270 */
[----:B------:R-:W-:Y:S02]  /*2070*/  SEL R5, R9, R5, !P0 ;  /* 0x0000000509057207 */ /* 0x000fe40004000000 */
[----:B------:R-:W-:Y:S02]  /*2080*/  SEL R20, R8, R20, !P1 ;  /* 0x0000001408147207 */ /* 0x000fe40004800000 */
[----:B------:R-:W-:Y:S01]  /*2090*/  SEL R21, R10, R21, !P1 ;  /* 0x000000150a157207 */ /* 0x000fe20004800000 */
[----:B----4-:R-:W-:-:S04]  /*20a0*/  IMAD.HI.U32 R18, R19, R2, RZ ;  /* 0x0000000213127227 */ /* 0x010fc800078e00ff */
        /* <DEDUP_REMOVED lines=10> */
[----:B------:R-:W-:-:S04]  /*2150*/  @!P0 IMAD.HI.U32 R7, R21, R2, RZ ;  /* 0x0000000215078227 */ /* 0x000fc800078e00ff */
[----:B------:R-:W-:Y:S01]  /*2160*/  IMAD.MOV R2, RZ, RZ, -R6 ;  /* 0x000000ffff027224 */ /* 0x000fe200078e0a06 */
[----:B------:R-:W-:Y:S02]  /*2170*/  @!P0 SHF.R.U32.HI R3, RZ, R3, R7 ;  /* 0x00000003ff038219 */ /* 0x000fe40000011607 */
[----:B------:R-:W-:Y:S01]  /*2180*/  IADD3 R7, PT, PT, -R5, RZ, RZ ;  /* 0x000000ff05077210 */ /* 0x000fe20007ffe1ff */
[----:B------:R-:W-:Y:S01]  /*2190*/  IMAD R2, R40, R2, R5 ;  /* 0x0000000228027224 */ /* 0x000fe200078e0205 */
        /* <DEDUP_REMOVED lines=10> */
.L_x_33:
[----:B------:R-:W1:Y:S02]  /*2240*/  LDCU UR8, c[0x0][0xb30] ;  /* 0x00016600ff0877ac */ /* 0x000e640008000800 */
[----:B-1----:R-:W-:-:S09]  /*2250*/  UISETP.NE.AND UP0, UPT, UR8, 0x1, UPT ;  /* 0x000000010800788c */ /* 0x002fd2000bf05270 */
[----:B------:R-:W-:Y:S05]  /*2260*/  BRA.U UP0, `(.L_x_34) ;  /* 0x0000000100407547 */ /* 0x000fea000b800000 */
[----:B------:R-:W1:Y:S08]  /*2270*/  LDC.64 R4, c[0x0][0xb10] ;  /* 0x0002c400ff047b82 */ /* 0x000e700000000a00 */
[----:B------:R-:W2:Y:S08]  /*2280*/  LDC.64 R2, c[0x0][0xb18] ;  /* 0x0002c600ff027b82 */ /* 0x000eb00000000a00 */
[----:B------:R-:W3:Y:S08]  /*2290*/  LDC R6, c[0x0][0xb20] ;  /* 0x0002c800ff067b82 */ /* 0x000ef00000000800 */
[----:B------:R-:W4:Y:S01]  /*22a0*/  LDC R7, c[0x0][0xb0c] ;  /* 0x0002c300ff077b82 */ /* 0x000f220000000800 */
[----:B-1----:R-:W-:-:S05]  /*22b0*/  IMAD.HI.U32 R4, R10, R4, RZ ;  /* 0x000000040a047227 */ /* 0x002fca00078e00ff */
[----:B------:R-:W-:Y:S01]  /*22c0*/  SHF.R.U32.HI R4, RZ, R5, R4 ;  /* 0x00000005ff047219 */ /* 0x000fe20000011604 */
[----:B--2---:R-:W-:Y:S01]  /*22d0*/  IMAD.HI.U32 R3, R9, R3, RZ ;  /* 0x0000000309037227 */ /* 0x004fe200078e00ff */
[----:B------:R-:W-:-:S04]  /*22e0*/  ISETP.NE.AND P0, PT, R2, 0x1, PT ;  /* 0x000000010200780c */ /* 0x000fc80003f05270 */
[----:B---3--:R-:W-:-:S04]  /*22f0*/  SHF.R.U32.HI R3, RZ, R6, R3 ;  /* 0x00000006ff037219 */ /* 0x008fc80000011603 */
[----:B------:R-:W-:Y:S02]  /*2300*/  SEL R3, R9, R3, !P0 ;  /* 0x0000000309037207 */ /* 0x000fe40004000000 */
[----:B----4-:R-:W-:-:S04]  /*2310*/  ISETP.NE.AND P1, PT, R7, 0x1, PT ;  /* 0x000000010700780c */ /* 0x010fc80003f25270 */
[----:B------:R-:W-:-:S05]  /*2320*/  SEL R4, R10, R4, !P1 ;  /* 0x000000040a047207 */ /* 0x000fca0004800000 */
[----:B------:R-:W-:Y:S02]  /*2330*/  IMAD.IADD R5, R3, 0x1, -R4 ;  /* 0x0000000103057824 */ /* 0x000fe400078e0a04 */
[----:B------:R-:W-:Y:S02]  /*2340*/  IMAD.IADD R3, R4, 0x1, -R3 ;  /* 0x0000000104037824 */ /* 0x000fe400078e0a03 */
[----:B------:R-:W-:Y:S02]  /*2350*/  IMAD R10, R5, R7, R10 ;  /* 0x00000007050a7224 */ /* 0x000fe400078e020a */
[----:B------:R-:W-:-:S07]  /*2360*/  IMAD R9, R3, R2, R9 ;  /* 0x0000000203097224 */ /* 0x000fce00078e0209 */
.L_x_34:
[----:B------:R-:W-:Y:S01]  /*2370*/  VIADD R16, R16, 0x1 ;  /* 0x0000000110107836 */ /* 0x000fe20000000000 */
[----:B------:R-:W-:Y:S01]  /*2380*/  PLOP3.LUT P1, PT, PT, PT, PT, 0x80, 0x8 ;  /* 0x000000000008781c */ /* 0x000fe20003f2f070 */
[----:B------:R-:W-:Y:S02]  /*2390*/  IMAD.IADD R15, R10, 0x1, R87 ;  /* 0x000000010a0f7824 */ /* 0x000fe400078e0257 */
[----:B------:R-:W-:Y:S01]  /*23a0*/  IMAD.IADD R14, R9, 0x1, R86 ;  /* 0x00000001090e7824 */ /* 0x000fe200078e0256 */
[----:B------:R-:W-:-:S04]  /*23b0*/  ISETP.NE.AND P0, PT, R16, 0x2, PT ;  /* 0x000000021000780c */ /* 0x000fc80003f05270 */
[----:B------:R-:W-:Y:S02]  /*23c0*/  SEL R2, RZ, 0x1, P0 ;  /* 0x00000001ff027807 */ /* 0x000fe40000000000 */
[----:B------:R-:W-:Y:S02]  /*23d0*/  SEL R16, R16, RZ, P0 ;  /* 0x000000ff10107207 */ /* 0x000fe40000000000 */
[----:B------:R-:W-:Y:S01]  /*23e0*/  LOP3.LUT R13, R13, R2, RZ, 0x3c, !PT ;  /* 0x000000020d0d7212 */ /* 0x000fe200078e3cff */
[----:B------:R-:W-:Y:S06]  /*23f0*/  @P2 BRA `(.L_x_35) ;  /* 0xfffffff000402947 */ /* 0x000fec000383ffff */
[----:B------:R-:W-:Y:S01]  /*2400*/  UIADD3 UR5, UPT, UPT, UR4, 0x10, URZ ;  /* 0x0000001004057890 */ /* 0x000fe2000fffe0ff */
[----:B------:R-:W-:-:S03]  /*2410*/  SHF.L.U32 R2, R17, 0x1f, RZ ;  /* 0x0000001f11027819 */ /* 0x000fc600000006ff */
[----:B------:R-:W-:-:S09]  /*2420*/  ULEA UR4, UR6, UR5, 0x3 ;  /* 0x0000000506047291 */ /* 0x000fd2000f8e18ff */
[----:B------:R-:W1:Y:S02]  /*2430*/  SYNCS.PHASECHK.TRANS64.TRYWAIT P0, [UR4], R2 ;  /* 0x00000002ff0075a7 */ /* 0x000e640008001104 */
[----:B-1----:R-:W-:Y:S05]  /*2440*/  @!P0 BRA `(.L_x_36) ;  /* 0x0000006c004c8947 */ /* 0x002fea0003800000 */
.L_x_134:
[----:B------:R-:W-:-:S04]  /*2450*/  UIADD3 UR6, UPT, UPT, UR6, 0x1, URZ ;  /* 0x0000000106067890 */ /* 0x000fc8000fffe0ff */
[----:B------:R-:W-:-:S04]  /*2460*/  UISETP.NE.AND UP0, UPT, UR6, 0x2, UPT ;  /* 0x000000020600788c */ /* 0x000fc8000bf05270 */
[----:B------:R-:W-:Y:S02]  /*2470*/  USEL UR4, URZ, 0x1, UP0 ;  /* 0x00000001ff047887 */ /* 0x000fe40008000000 */
[----:B------:R-:W-:-:S04]  /*2480*/  USEL UR6, UR6, URZ, UP0 ;  /* 0x000000ff06067287 */ /* 0x000fc80008000000 */
[----:B------:R-:W-:Y:S01]  /*2490*/  ULEA UR6, UR6, UR5, 0x3 ;  /* 0x0000000506067291 */ /* 0x000fe2000f8e18ff */
[----:B-1----:R-:W-:-:S04]  /*24a0*/  LOP3.LUT R2, R17, UR4, RZ, 0x3c, !PT ;  /* 0x0000000411027c12 */ /* 0x002fc8000f8e3cff */
[----:B------:R-:W-:Y:S01]  /*24b0*/  SHF.L.U32 R2, R2, 0x1f, RZ ;  /* 0x0000001f02027819 */ /* 0x000fe200000006ff */
[----:B----4-:R-:W-:-:S07]  /*24c0*/  IMAD.U32 R0, RZ, RZ, UR6 ;  /* 0x00000006ff007e24 */ /* 0x010fce000f8e00ff */
.L_x_37:
[----:B-1----:R1:W2:Y:S02]  /*24d0*/  SYNCS.PHASECHK.TRANS64.TRYWAIT P0, [R0+URZ], R2 ;  /* 0x00000002000075a7 */ /* 0x0022a400080011ff */
[----:B--2---:R-:W-:Y:S05]  /*24e0*/  @!P0 NANOSLEEP.SYNCS 0x989680 ;  /* 0x009896800000895d */ /* 0x004fea0003900000 */
[----:B------:R-:W2:Y:S02]  /*24f0*/  @!P0 SYNCS.PHASECHK.TRANS64 P0, [R0+URZ], R2 ;  /* 0x00000002000085a7 */ /* 0x000ea400080010ff */
[----:B--2---:R-:W-:Y:S05]  /*2500*/  @P0 EXIT ;  /* 0x000000000000094d */ /* 0x004fea0003800000 */
[----:B------:R-:W-:Y:S05]  /*2510*/  BRA `(.L_x_37) ;  /* 0xfffffffc00ec7947 */ /* 0x000fea000383ffff */
.L_x_17:
[----:B------:R-:W-:-:S04]  /*2520*/  UISETP.NE.AND UP1, UPT, UR37, URZ, UPT ;  /* 0x000000ff2500728c */ /* 0x000fc8000bf25270 */
[----:B------:R-:W-:-:S09]  /*2530*/  UISETP.NE.OR UP1, UPT, UR8, 0x1, UP1 ;  /* 0x000000010800788c */ /* 0x000fd20008f25670 */
[----:B------:R-:W-:Y:S05]  /*2540*/  BRA.U UP1, `(.L_x_38) ;  /* 0x0000000501487547 */ /* 0x000fea000b800000 */
[----:B------:R-:W-:Y:S01]  /*2550*/  ISETP.NE.AND P2, PT, R2, RZ, PT ;  /* 0x000000ff0200720c */ /* 0x000fe20003f45270 */
[----:B------:R-:W-:Y:S01]  /*2560*/  IMAD.MOV.U32 R12, RZ, RZ, 0x1 ;  /* 0x00000001ff0c7424 */ /* 0x000fe200078e00ff */
[----:B------:R-:W-:Y:S02]  /*2570*/  CS2R R10, SRZ ;  /* 0x00000000000a7805 */ /* 0x000fe4000001ff00 */
[----:B------:R-:W-:Y:S01]  /*2580*/  CS2R R8, SRZ ;  /* 0x0000000000087805 */ /* 0x000fe2000001ff00 */
[----:B------:R-:W-:Y:S01]  /*2590*/  UMOV UR4, 0x400 ;  /* 0x0000040000047882 */ /* 0x000fe20000000000 */
[----:B------:R-:W-:Y:S01]  /*25a0*/  UMOV UR6, URZ ;  /* 0x000000ff00067c82 */ /* 0x000fe20008000000 */
[----:B------:R-:W-:-:S12]  /*25b0*/  ULEA UR37, UR37, UR4, 0x18 ;  /* 0x0000000425257291 */ /* 0x000fd8000f8ec0ff */
.L_x_42:
[----:B------:R-:W-:Y:S02]  /*25c0*/  LEA R0, R8, UR37, 0x3 ;  /* 0x0000002508007c11 */ /* 0x000fe4000f8e18ff */
[----:B------:R-:W-:-:S03]  /*25d0*/  SHF.L.U32 R4, R9, 0x1f, RZ ;  /* 0x0000001f09047819 */ /* 0x000fc600000006ff */
[----:B------:R-:W-:Y:S01]  /*25e0*/  VIADD R5, R0, 0xe0 ;  /* 0x000000e000057836 */ /* 0x000fe20000000000 */
[----:B------:R-:W1:Y:S02]  /*25f0*/  SYNCS.PHASECHK.TRANS64.TRYWAIT P0, [R0+URZ+0xd0], R4 ;  /* 0x0000d004000075a7 */ /* 0x000e6400080011ff */
[----:B-1----:R-:W-:Y:S05]  /*2600*/  @!P0 BRA `(.L_x_39) ;  /* 0x0000006800f48947 */ /* 0x002fea0003800000 */
.L_x_135:
[----:B------:R-:W-:Y:S01]  /*2610*/  ULEA UR5, UR6, UR37, 0x3 ;  /* 0x0000002506057291 */ /* 0x000fe2000f8e18ff */
[----:B-1----:R-:W-:Y:S01]  /*2620*/  PRMT R0, RZ, 0x654, R5 ;  /* 0x00000654ff007816 */ /* 0x002fe20000000005 */
[----:B------:R-:W-:Y:S01]  /*2630*/  @!P2 IMAD.MOV.U32 R4, RZ, RZ, 0x10 ;  /* 0x00000010ff04a424 */ /* 0x000fe200078e00ff */
[----:B------:R-:W-:Y:S01]  /*2640*/  SHF.L.U32 R5, R12, 0x1f, RZ ;  /* 0x0000001f0c057819 */ /* 0x000fe200000006ff */
[----:B------:R-:W-:Y:S01]  /*2650*/  UIADD3 UR4, UPT, UPT, UR5, 0x70, URZ ;  /* 0x0000007005047890 */ /* 0x000fe2000fffe0ff */
[----:B------:R1:W-:Y:S05]  /*2660*/  SYNCS.ARRIVE.TRANS64.RED.A1T0 RZ, [R0+URZ], RZ ;  /* 0x000000ff00ff79a7 */ /* 0x0003ea00081004ff */
[----:B------:R-:W-:Y:S01]  /*2670*/  IMAD.U32 R6, RZ, RZ, UR4 ;  /* 0x00000004ff067e24 */ /* 0x000fe2000f8e00ff */
[----:B------:R-:W2:Y:S04]  /*2680*/  SYNCS.PHASECHK.TRANS64.TRYWAIT P0, [UR5+0x80], R5 ;  /* 0x00008005ff0075a7 */ /* 0x000ea80008001105 */
[----:B------:R-:W-:Y:S01]  /*2690*/  PRMT R6, R2, 0x654, R6 ;  /* 0x0000065402067816 */ /* 0x000fe20000000006 */
[----:B-12---:R-:W-:Y:S06]  /*26a0*/  @!P0 BRA `(.L_x_40) ;  /* 0x0000006800e08947 */ /* 0x006fec0003800000 */
.L_x_137:
[----:B------:R-:W-:Y:S01]  /*26b0*/  ULEA UR4, UR6, UR37, 0x4 ;  /* 0x0000002506047291 */ /* 0x000fe2000f8e20ff */
[----:B------:R-:W-:Y:S01]  /*26c0*/  SEL R3, R6, R3, !P2 ;  /* 0x0000000306037207 */ /* 0x000fe20005000000 */
[----:B------:R-:W-:Y:S01]  /*26d0*/  UIADD3 UR5, UPT, UPT, UR5, 0x70, URZ ;  /* 0x0000007005057890 */ /* 0x000fe2000fffe0ff */
[----:B-1----:R-:W-:Y:S01]  /*26e0*/  LEA R0, R11, UR37, 0x3 ;  /* 0x000000250b007c11 */ /* 0x002fe2000f8e18ff */
[----:B------:R-:W-:Y:S01]  /*26f0*/  UIADD3 UR4, UPT, UPT, UR4, 0x100, URZ ;  /* 0x0000010004047890 */ /* 0x000fe2000fffe0ff */
[----:B------:R1:W-:Y:S01]  /*2700*/  @!P2 SYNCS.ARRIVE.TRANS64.RED RZ, [R3+URZ], R4 ;  /* 0x0000000403ffa9a7 */ /* 0x0003e200080004ff */
[----:B------:R-:W-:Y:S01]  /*2710*/  UIADD3 UR6, UPT, UPT, UR6, 0x1, URZ ;  /* 0x0000000106067890 */ /* 0x000fe2000fffe0ff */
[----:B------:R-:W-:-:S03]  /*2720*/  VIADD R8, R8, 0x1 ;  /* 0x0000000108087836 */ /* 0x000fc60000000000 */
[----:B------:R-:W-:Y:S02]  /*2730*/  UISETP.NE.AND UP0, UPT, UR6, 0x2, UPT ;  /* 0x000000020600788c */ /* 0x000fe4000bf05270 */
[----:B------:R-:W-:Y:S01]  /*2740*/  ISETP.NE.AND P0, PT, R8, 0x2, PT ;  /* 0x000000020800780c */ /* 0x000fe20003f05270 */
[----:B------:R-:W-:Y:S06]  /*2750*/  UGETNEXTWORKID.BROADCAST [UR4], [UR5] ;  /* 0x00000000040073ca */ /* 0x000fec0008000100 */
[----:B------:R-:W-:Y:S02]  /*2760*/  USEL UR4, URZ, 0x1, UP0 ;  /* 0x00000001ff047887 */ /* 0x000fe40008000000 */
[----:B------:R-:W-:-:S04]  /*2770*/  USEL UR6, UR6, URZ, UP0 ;  /* 0x000000ff06067287 */ /* 0x000fc80008000000 */
[----:B------:R-:W-:Y:S02]  /*2780*/  LOP3.LUT R12, R12, UR4, RZ, 0x3c, !PT ;  /* 0x000000040c0c7c12 */ /* 0x000fe4000f8e3cff */
[----:B-1----:R-:W-:-:S04]  /*2790*/  SHF.L.U32 R4, R10, 0x1f, RZ ;  /* 0x0000001f0a047819 */ /* 0x002fc800000006ff */
[----:B------:R-:W1:Y:S02]  /*27a0*/  SYNCS.PHASECHK.TRANS64.TRYWAIT P1, [R0+URZ+0x70], R4 ;  /* 0x00007004000075a7 */ /* 0x000e6400080211ff */
[----:B-1----:R-:W-:Y:S05]  /*27b0*/  @!P1 BRA `(.L_x_41) ;  /* 0x0000006800b49947 */ /* 0x002fea0003800000 */
.L_x_138:
[C---:B-1----:R-:W-:Y:S01]  /*27c0*/  LEA R4, R11.reuse, UR37, 0x4 ;  /* 0x000000250b047c11 */ /* 0x042fe2000f8e20ff */
[----:B------:R-:W-:Y:S01]  /*27d0*/  VIADD R0, R0, 0x80 ;  /* 0x0000008000007836 */ /* 0x000fe20000000000 */
[----:B------:R-:W-:Y:S01]  /*27e0*/  SEL R8, R8, RZ, P0 ;  /* 0x000000ff08087207 */ /* 0x000fe20000000000 */
[----:B------:R-:W-:-:S03]  /*27f0*/  VIADD R11, R11, 0x1 ;  /* 0x000000010b0b7836 */ /* 0x000fc60000000000 */
[----:B------:R-:W1:Y:S01]  /*2800*/  LDS.128 R4, [R4+0x100] ;  /* 0x0001000004047984 */ /* 0x000e620000000c00 */
[----:B------:R-:W-:Y:S02]  /*2810*/  PRMT R0, RZ, 0x654, R0 ;  /* 0x00000654ff007816 */ /* 0x000fe40000000000 */
[C---:B------:R-:W-:Y:S01]  /*2820*/  ISETP.NE.AND P1, PT, R11.reuse, 0x2, PT ;  /* 0x000000020b00780c */ /* 0x040fe20003f25270 */
[----:B------:R-:W-:Y:S01]  /*2830*/  @!PT LDS RZ, [RZ] ;  /* 0x00000000fffff984 */ /* 0x000fe20000000800 */
[----:B------:R-:W-:Y:S01]  /*2840*/  @!PT LDS RZ, [RZ] ;  /* 0x00000000fffff984 */ /* 0x000fe20000000800 */
[----:B------:R-:W-:Y:S01]  /*2850*/  @!PT LDS RZ, [RZ] ;  /* 0x00000000fffff984 */ /* 0x000fe20000000800 */
[----:B------:R-:W-:Y:S01]  /*2860*/  @!PT LDS RZ, [RZ] ;  /* 0x00000000fffff984 */ /* 0x000fe20000000800 */
[----:B------:R2:W-:Y:S06]  /*2870*/  MEMBAR.ALL.CTA ;  /* 0x0000000000007992 */ /* 0x0005ec0000008000 */
[----:B--2---:R-:W2:Y:S01]  /*2880*/  FENCE.VIEW.ASYNC.S ;  /* 0x00000000000073c6 */ /* 0x004ea20000000000 */
[----:B------:R-:W-:Y:S01]  /*2890*/  SEL R11, R11, RZ, P1 ;  /* 0x000000ff0b0b7207 */ /* 0x000fe20000800000 */
[----:B--2---:R2:W-:Y:S01]  /*28a0*/  SYNCS.ARRIVE.TRANS64.RED.A1T0 RZ, [R0+URZ], RZ ;  /* 0x000000ff00ff79a7 */ /* 0x0045e200081004ff */
[----:B-1----:R-:W-:-:S02]  /*28b0*/  LOP3.LUT P3, RZ, R6, 0x1, RZ, 0xc0, !PT ;  /* 0x0000000106ff7812 */ /* 0x002fc4000786c0ff */
[----:B------:R-:W-:-:S04]  /*28c0*/  SEL R4, RZ, 0x1, P1 ;  /* 0x00000001ff047807 */ /* 0x000fc80000800000 */
[----:B------:R-:W-:Y:S02]  /*28d0*/  LOP3.LUT R10, R10, R4, RZ, 0x3c, !PT ;  /* 0x000000040a0a7212 */ /* 0x000fe400078e3cff */
[----:B--2---:R-:W-:-:S04]  /*28e0*/  SEL R0, RZ, 0x1, P0 ;  /* 0x00000001ff007807 */ /* 0x004fc80000000000 */
[----:B------:R-:W-:Y:S01]  /*28f0*/  LOP3.LUT R9, R9, R0, RZ, 0x3c, !PT ;  /* 0x0000000009097212 */ /* 0x000fe200078e3cff */
[----:B------:R-:W-:Y:S06]  /*2900*/  @P3 BRA `(.L_x_42) ;  /* 0xfffffffc002c3947 */ /* 0x000fec000383ffff */
[----:B------:R-:W-:Y:S01]  /*2910*/  ULEA UR5, UR6, UR37, 0x3 ;  /* 0x0000002506057291 */ /* 0x000fe2000f8e18ff */
[----:B------:R-:W-:-:S08]  /*2920*/  SHF.L.U32 R2, R12, 0x1f, RZ ;  /* 0x0000001f0c027819 */ /* 0x000fd000000006ff */
[----:B------:R-:W1:Y:S02]  /*2930*/  SYNCS.PHASECHK.TRANS64 P0, [UR5+0x80], R2 ;  /* 0x00008002ff0075a7 */ /* 0x000e640008001005 */
[----:B-1----:R-:W-:Y:S05]  /*2940*/  @P0 BRA `(.L_x_43) ;  /* 0x0000000000080947 */ /* 0x002fea0003800000 */
[----:B------:R-:W1:Y:S02]  /*2950*/  SYNCS.PHASECHK.TRANS64.TRYWAIT P0, [UR5+0x80], R2 ;  /* 0x00008002ff0075a7 */ /* 0x000e640008001105 */
[----:B-1----:R-:W-:Y:S05]  /*2960*/  @!P0 BRA `(.L_x_44) ;  /* 0x00000068005c8947 */ /* 0x002fea0003800000 */
.L_x_43:
[----:B------:R-:W-:-:S04]  /*2970*/  UIADD3 UR4, UPT, UPT, UR6, 0x1, URZ ;  /* 0x0000000106047890 */ /* 0x000fc8000fffe0ff */
[----:B------:R-:W-:-:S04]  /*2980*/  UISETP.NE.AND UP0, UPT, UR4, 0x2, UPT ;  /* 0x000000020400788c */ /* 0x000fc8000bf05270 */
[----:B------:R-:W-:Y:S02]  /*2990*/  USEL UR7, URZ, 0x1, UP0 ;  /* 0x00000001ff077887 */ /* 0x000fe40008000000 */
[----:B------:R-:W-:-:S04]  /*29a0*/  USEL UR4, UR4, URZ, UP0 ;  /* 0x000000ff04047287 */ /* 0x000fc80008000000 */
[----:B------:R-:W-:Y:S01]  /*29b0*/  ULEA UR4, UR4, UR37, 0x3 ;  /* 0x0000002504047291 */ /* 0x000fe2000f8e18ff */
[----:B-1----:R-:W-:-:S04]  /*29c0*/  LOP3.LUT R2, R12, UR7, RZ, 0x3c, !PT ;  /* 0x000000070c027c12 */ /* 0x002fc8000f8e3cff */
[----:B------:R-:W-:-:S04]  /*29d0*/  SHF.L.U32 R0, R2, 0x1f, RZ ;  /* 0x0000001f02007819 */ /* 0x000fc800000006ff */
[----:B------:R-:W1:Y:S02]  /*29e0*/  SYNCS.PHASECHK.TRANS64 P0, [UR4+0x80], R0 ;  /* 0x00008000ff0075a7 */ /* 0x000e640008001004 */
[----:B-1----:R-:W-:Y:S05]  /*29f0*/  @P0 EXIT ;  /* 0x000000000000094d */ /* 0x002fea0003800000 */
[----:B------:R-:W-:Y:S02]  /*2a00*/  SHF.L.U32 R2, R2, 0x1f, RZ ;  /* 0x0000001f02027819 */ /* 0x000fe400000006ff */
[----:B------:R-:W-:-:S07]  /*2a10*/  MOV R0, UR4 ;  /* 0x0000000400007c02 */ /* 0x000fce0008000f00 */
.L_x_45:
[----:B-1----:R1:W2:Y:S02]  /*2a20*/  SYNCS.PHASECHK.TRANS64.TRYWAIT P0, [R0+URZ+0x80], R2 ;  /* 0x00008002000075a7 */ /* 0x0022a400080011ff */
[----:B--2---:R-:W-:Y:S05]  /*2a30*/  @!P0 NANOSLEEP.SYNCS 0x989680 ;  /* 0x009896800000895d */ /* 0x004fea0003900000 */
[----:B------:R-:W2:Y:S02]  /*2a40*/  @!P0 SYNCS.PHASECHK.TRANS64 P0, [R0+URZ+0x80], R2 ;  /* 0x00008002000085a7 */ /* 0x000ea400080010ff */
[----:B--2---:R-:W-:Y:S05]  /*2a50*/  @P0 EXIT ;  /* 0x000000000000094d */ /* 0x004fea0003800000 */
[----:B------:R-:W-:Y:S05]  /*2a60*/  BRA `(.L_x_45) ;  /* 0xfffffffc00ec7947 */ /* 0x000fea000383ffff */
.L_x_38:
[----:B------:R-:W-:-:S09]  /*2a70*/  UISETP.NE.AND UP1, UPT, UR8, URZ, UPT ;  /* 0x000000ff0800728c */ /* 0x000fd2000bf25270 */
[----:B------:R-:W-:Y:S05]  /*2a80*/  BRA.U UP1, `(.L_x_46) ;  /* 0x00000011013c7547 */ /* 0x000fea000b800000 */
[----:B------:R-:W-:Y:S01]  /*2a90*/  UMOV UR4, 0x40 ;  /* 0x0000004000047882 */ /* 0x000fe20000000000 */
[----:B------:R-:W-:Y:S01]  /*2aa0*/  NOP ;  /* 0x0000000000007918 */ /* 0x000fe20000000000 */
[----:B------:R-:W-:Y:S01]  /*2ab0*/  ULEA UR4, UR37, UR4, 0x18 ;  /* 0x0000000425047291 */ /* 0x000fe2000f8ec0ff */
[----:B------:R-:W-:Y:S02]  /*2ac0*/  UMOV UR5, 0x400 ;  /* 0x0000040000057882 */ /* 0x000fe40000000000 */
[----:B------:R-:W-:-:S06]  /*2ad0*/  ULEA UR37, UR37, UR5, 0x18 ;  /* 0x0000000525257291 */ /* 0x000fcc000f8ec0ff */
[----:B------:R-:W1:Y:S02]  /*2ae0*/  LDS.U8 R0, [UR4+0x1c] ;  /* 0x00001c04ff007984 */ /* 0x000e640008000000 */
[----:B-1----:R-:W-:-:S13]  /*2af0*/  ISETP.NE.AND P0, PT, R0, RZ, PT ;  /* 0x000000ff0000720c */ /* 0x002fda0003f05270 */
[----:B------:R-:W-:Y:S05]  /*2b00*/  @P0 BRA `(.L_x_47) ;  /* 0x0000000000580947 */ /* 0x000fea0003800000 */
[----:B------:R-:W-:-:S13]  /*2b10*/  ELECT P0, URZ, PT ;  /* 0x0000000000ff782f */ /* 0x000fda0003800000 */
[----:B------:R-:W-:Y:S05]  /*2b20*/  @!P0 BRA `(.L_x_48) ;  /* 0x0000000000608947 */ /* 0x000fea0003800000 */
[----:B------:R-:W-:Y:S01]  /*2b30*/  UMOV UR5, 0x10 ;  /* 0x0000001000057882 */ /* 0x000fe20000000000 */
[----:B------:R-:W-:Y:S01]  /*2b40*/  HFMA2 R0, -RZ, RZ, 0, 5.9604644775390625e-08 ;  /* 0x00000001ff007431 */ /* 0x000fe200000001ff */
[----:B------:R-:W-:-:S03]  /*2b50*/  MOV R2, 0xffff ;  /* 0x0000ffff00027802 */ /* 0x000fc60000000f00 */
[----:B------:R-:W-:Y:S04]  /*2b60*/  DEPBAR.LE SB1, 0x36 ;  /* 0x00009d800000791a */ /* 0x000fe80000000000 */
[----:B------:R-:W1:Y:S02]  /*2b70*/  UTCATOMSWS.FIND_AND_SET.ALIGN UP0, UR5, UR5 ;  /* 0x00000005000575e3 */ /* 0x000e640008000800 */
[----:B-1----:R-:W-:Y:S01]  /*2b80*/  MOV R3, UR5 ;  /* 0x0000000500037c02 */ /* 0x002fe20008000f00 */
[----:B------:R-:W-:Y:S06]  /*2b90*/  BRA.U UP0, `(.L_x_49) ;  /* 0x0000000100187547 */ /* 0x000fec000b800000 */
.L_x_50:
[----:B------:R-:W-:Y:S05]  /*2ba0*/  NANOSLEEP 0x64 ;  /* 0x000000640000795d */ /* 0x000fea0003800000 */
[----:B------:R-:W-:-:S05]  /*2bb0*/  UMOV UR5, 0x10 ;  /* 0x0000001000057882 */ /* 0x000fca0000000000 */
[----:B------:R-:W-:Y:S04]  /*2bc0*/  DEPBAR.LE SB1, 0x36 ;  /* 0x00009d800000791a */ /* 0x000fe80000000000 */
[----:B------:R-:W1:Y:S02]  /*2bd0*/  UTCATOMSWS.FIND_AND_SET.ALIGN UP0, UR5, UR5 ;  /* 0x00000005000575e3 */ /* 0x000e640008000800 */
[----:B-1----:R-:W-:Y:S01]  /*2be0*/  MOV R3, UR5 ;  /* 0x0000000500037c02 */ /* 0x002fe20008000f00 */
[----:B------:R-:W-:Y:S05]  /*2bf0*/  BRA.U !UP0, `(.L_x_50) ;  /* 0xfffffffd08e87547 */ /* 0x000fea000b83ffff */
.L_x_49:
[-C--:B------:R-:W-:Y:S02]  /*2c00*/  SHF.L.U32 R2, R2, R3.reuse, RZ ;  /* 0x0000000302027219 */ /* 0x080fe400000006ff */
[----:B------:R-:W-:Y:S01]  /*2c10*/  SHF.L.U32 R0, R0, R3, RZ ;  /* 0x0000000300007219 */ /* 0x000fe200000006ff */
[----:B------:R-:W-:Y:S02]  /*2c20*/  IMAD.SHL.U32 R3, R3, 0x20, RZ ;  /* 0x0000002003037824 */ /* 0x000fe400078e00ff */
[----:B------:R1:W-:Y:S04]  /*2c30*/  ATOMS.OR RZ, [UR4+0x14], R2 ;  /* 0x00001402ffff798c */ /* 0x0003e8000b000004 */
[----:B------:R1:W-:Y:S04]  /*2c40*/  ATOMS.OR RZ, [UR4+0x18], R0 ;  /* 0x00001800ffff798c */ /* 0x0003e8000b000004 */
[----:B------:R1:W-:Y:S01]  /*2c50*/  STS [UR37+0x120], R3 ;  /* 0x00012003ff007988 */ /* 0x0003e20008000825 */
[----:B------:R-:W-:Y:S05]  /*2c60*/  BRA `(.L_x_48) ;  /* 0x0000000000107947 */ /* 0x000fea0003800000 */
.L_x_47:
[----:B------:R-:W-:Y:S02]  /*2c70*/  MOV R0, 0xffffffff ;  /* 0xffffffff00007802 */ /* 0x000fe40000000f00 */
[----:B------:R-:W-:-:S03]  /*2c80*/  MOV R2, 0x2cb0 ;  /* 0x00002cb000027802 */ /* 0x000fc60000000f00 */
[----:B------:R1:W-:Y:S04]  /*2c90*/  STS [UR37+0x120], R0 ;  /* 0x00012000ff007988 */ /* 0x0003e80008000825 */
[----:B-1-3-5:R-:W-:Y:S05]  /*2ca0*/  CALL.REL.NOINC `($__internal_1_$__cuda_sm10x_tcgen05_guardrail_trap_phase_invalid_during_alloc) ;  /* 0x0000006c00a47944 */ /* 0x02afea0003c00000 */
.L_x_48:
[----:B------:R-:W-:Y:S05]  /*2cb0*/  WARPSYNC.ALL ;  /* 0x0000000000007948 */ /* 0x000fea0003800000 */
[----:B------:R-:W2:Y:S01]  /*2cc0*/  S2UR UR5, SR_CgaCtaId ;  /* 0x00000000000579c3 */ /* 0x000ea20000008800 */
[----:B------:R-:W-:Y:S01]  /*2cd0*/  UMOV UR4, 0x400 ;  /* 0x0000040000047882 */ /* 0x000fe20000000000 */
[----:B------:R-:W-:-:S06]  /*2ce0*/  NOP ;  /* 0x0000000000007918 */ /* 0x000fcc0000000000 */
[----:B------:R-:W-:Y:S06]  /*2cf0*/  BAR.ARV 0x6, 0xa0 ;  /* 0x0182800000007b1d */ /* 0x000fec0000002000 */
[----:B------:R-:W4:Y:S01]  /*2d00*/  LDCU UR7, c[0x0][0x38c] ;  /* 0x00007180ff0777ac */ /* 0x000f220008000800 */
[----:B------:R-:W-:Y:S01]  /*2d10*/  IMAD.MOV.U32 R11, RZ, RZ, 0x1 ;  /* 0x00000001ff0b7424 */ /* 0x000fe200078e00ff */
[----:B------:R-:W-:Y:S01]  /*2d20*/  CS2R R8, SRZ ;  /* 0x0000000000087805 */ /* 0x000fe2000001ff00 */
[----:B------:R-:W-:Y:S01]  /*2d30*/  IMAD.MOV.U32 R10, RZ, RZ, RZ ;  /* 0x000000ffff0a7224 */ /* 0x000fe200078e00ff */
[----:B------:R-:W3:Y:S01]  /*2d40*/  LDCU UR6, c[0x0][0x38c] ;  /* 0x00007180ff0677ac */ /* 0x000ee20008000800 */
[----:B------:R-:W-:Y:S01]  /*2d50*/  UMOV UR15, URZ ;  /* 0x000000ff000f7c82 */ /* 0x000fe20008000000 */
[----:B------:R-:W-:Y:S01]  /*2d60*/  UMOV UR14, URZ ;  /* 0x000000ff000e7c82 */ /* 0x000fe20008000000 */
[----:B--2---:R-:W-:Y:S01]  /*2d70*/  ULEA UR5, UR5, UR4, 0x18 ;  /* 0x0000000405057291 */ /* 0x004fe2000f8ec0ff */
[----:B------:R-:W-:Y:S01]  /*2d80*/  UMOV UR32, 0x0 ;  /* 0x0000000000207882 */ /* 0x000fe20000000000 */
[----:B------:R-:W-:-:S02]  /*2d90*/  UMOV UR33, 0x4400010 ;  /* 0x0440001000217882 */ /* 0x000fc40000000000 */
[----:B------:R-:W-:Y:S02]  /*2da0*/  UIADD3 UR9, UPT, UPT, UR5, 0x8800, URZ ;  /* 0x0000880005097890 */ /* 0x000fe4000fffe0ff */
[----:B------:R-:W-:Y:S02]  /*2db0*/  UIADD3 UR10, UPT, UPT, UR5, 0x10800, URZ ;  /* 0x00010800050a7890 */ /* 0x000fe4000fffe0ff */
[----:B----4-:R-:W-:Y:S01]  /*2dc0*/  UIADD3 UR7, UPT, UPT, UR7, 0x7f, URZ ;  /* 0x0000007f07077890 */ /* 0x010fe2000fffe0ff */
[----:B-1----:R-:W1:Y:S01]  /*2dd0*/  LDS R0, [UR5+0x120] ;  /* 0x00012005ff007984 */ /* 0x002e620008000800 */
[----:B------:R-:W-:Y:S02]  /*2de0*/  USHF.R.U32.HI UR9, URZ, 0x4, UR9 ;  /* 0x00000004ff097899 */ /* 0x000fe40008011609 */
[----:B------:R-:W-:Y:S02]  /*2df0*/  USHF.R.S32.HI UR4, URZ, 0x1f, UR7 ;  /* 0x0000001fff047899 */ /* 0x000fe40008011407 */
[----:B------:R-:W-:-:S02]  /*2e00*/  USHF.R.U32.HI UR10, URZ, 0x4, UR10 ;  /* 0x00000004ff0a7899 */ /* 0x000fc4000801160a */
[----:B------:R-:W-:Y:S02]  /*2e10*/  ULEA.HI UR4, UR4, UR7, URZ, 0x7 ;  /* 0x0000000704047291 */ /* 0x000fe4000f8f38ff */
[----:B------:R-:W-:Y:S02]  /*2e20*/  ULOP3.LUT UR9, UR9, 0x3fff, URZ, 0xc0, !UPT ;  /* 0x00003fff09097892 */ /* 0x000fe4000f8ec0ff */
[----:B------:R-:W-:Y:S02]  /*2e30*/  USHF.R.S32.HI UR4, URZ, 0x7, UR4 ;  /* 0x00000007ff047899 */ /* 0x000fe40008011404 */
[----:B------:R-:W-:Y:S02]  /*2e40*/  ULOP3.LUT UR10, UR10, 0x3fff, URZ, 0xc0, !UPT ;  /* 0x00003fff0a0a7892 */ /* 0x000fe4000f8ec0ff */
[----:B------:R-:W-:Y:S01]  /*2e50*/  UISETP.LT.AND UP0, UPT, UR4, 0x1, UPT ;  /* 0x000000010400788c */ /* 0x000fe2000bf01270 */
[----:B------:R-:W-:Y:S01]  /*2e60*/  UMOV UR30, 0x0 ;  /* 0x00000000001e7882 */ /* 0x000fe20000000000 */
[----:B------:R-:W-:-:S02]  /*2e70*/  UMOV UR31, 0x4400010 ;  /* 0x04400010001f7882 */ /* 0x000fc40000000000 */
[----:B------:R-:W-:Y:S01]  /*2e80*/  USEL UR8, UR4, 0x1, !UP0 ;  /* 0x0000000104087887 */ /* 0x000fe2000c000000 */
[----:B------:R-:W-:Y:S01]  /*2e90*/  UMOV UR28, 0x0 ;  /* 0x00000000001c7882 */ /* 0x000fe20000000000 */
[----:B------:R-:W-:Y:S01]  /*2ea0*/  UMOV UR29, 0x4400010 ;  /* 0x04400010001d7882 */ /* 0x000fe20000000000 */
[----:B------:R-:W-:Y:S01]  /*2eb0*/  UMOV UR26, 0x0 ;  /* 0x00000000001a7882 */ /* 0x000fe20000000000 */
[----:B------:R-:W-:Y:S01]  /*2ec0*/  UMOV UR27, 0x4400010 ;  /* 0x04400010001b7882 */ /* 0x000fe20000000000 */
[----:B------:R-:W-:Y:S01]  /*2ed0*/  UMOV UR24, 0x0 ;  /* 0x0000000000187882 */ /* 0x000fe20000000000 */
[----:B------:R-:W-:Y:S01]  /*2ee0*/  UMOV UR25, 0x4400010 ;  /* 0x0440001000197882 */ /* 0x000fe20000000000 */
[----:B------:R-:W-:Y:S01]  /*2ef0*/  UMOV UR22, 0x0 ;  /* 0x0000000000167882 */ /* 0x000fe20000000000 */
[----:B------:R-:W-:Y:S01]  /*2f00*/  UMOV UR23, 0x4400010 ;  /* 0x0440001000177882 */ /* 0x000fe20000000000 */
[----:B------:R-:W-:Y:S02]  /*2f10*/  ULOP3.LUT UR9, UR9, 0x10000, URZ, 0xfc, !UPT ;  /* 0x0001000009097892 */ /* 0x000fe4000f8efcff */
[----:B------:R-:W-:-:S02]  /*2f20*/  ULOP3.LUT UR10, UR10, 0x10000, URZ, 0xfc, !UPT ;  /* 0x000100000a0a7892 */ /* 0x000fc4000f8efcff */
[----:B------:R-:W-:Y:S02]  /*2f30*/  UIADD3 UR8, UPT, UPT, -UR8, URZ, URZ ;  /* 0x000000ff08087290 */ /* 0x000fe4000fffe1ff */
[----:B---3--:R-:W-:Y:S01]  /*2f40*/  UISETP.GE.AND UP3, UPT, UR6, 0x1, UPT ;  /* 0x000000010600788c */ /* 0x008fe2000bf66270 */
[----:B------:R-:W-:Y:S01]  /*2f50*/  UMOV UR20, 0x0 ;  /* 0x0000000000147882 */ /* 0x000fe20000000000 */
[----:B------:R-:W-:Y:S01]  /*2f60*/  UMOV UR21, 0x4400010 ;  /* 0x0440001000157882 */ /* 0x000fe20000000000 */
[----:B------:R-:W-:Y:S01]  /*2f70*/  UMOV UR18, 0x0 ;  /* 0x0000000000127882 */ /* 0x000fe20000000000 */
[----:B-1----:R-:W-:Y:S01]  /*2f80*/  R2UR UR16, R0 ;  /* 0x00000000001072ca */ /* 0x002fe200000e0000 */
[----:B------:R-:W-:-:S14]  /*2f90*/  UMOV UR19, 0x4400010 ;  /* 0x0440001000137882 */ /* 0x000fdc0000000000 */
.L_x_57:
[----:B------:R-:W-:Y:S02]  /*2fa0*/  LEA R0, R10, UR5, 0x3 ;  /* 0x000000050a007c11 */ /* 0x000fe4000f8e18ff */
[----:B------:R-:W-:Y:S02]  /*2fb0*/  SHF.L.U32 R2, R9, 0x1f, RZ ;  /* 0x0000001f09027819 */ /* 0x000fe400000006ff */
[----:B------:R-:W-:Y:S01]  /*2fc0*/  PLOP3.LUT P0, PT, PT, PT, UP3, 0x80, 0x8 ;  /* 0x000000000008781c */ /* 0x000fe20003f0f038 */
[----:B------:R-:W-:Y:S01]  /*2fd0*/  VIADD R3, R0, 0x80 ;  /* 0x0000008000037836 */ /* 0x000fe20000000000 */
[----:B-1----:R-:W1:Y:S02]  /*2fe0*/  SYNCS.PHASECHK.TRANS64.TRYWAIT P1, [R0+URZ+0x70], R2 ;  /* 0x00007002000075a7 */ /* 0x002e6400080211ff */
[----:B-1-3--:R-:W-:Y:S09]  /*2ff0*/  @!P1 BRA `(.L_x_51) ;  /* 0x0000006000d09947 */ /* 0x00aff20003800000 */
.L_x_140:
[----:B------:R-:W-:Y:S01]  /*3000*/  LEA R4, R10, UR5, 0x4 ;  /* 0x000000050a047c11 */ /* 0x000fe2000f8e20ff */
[----:B------:R-:W-:Y:S01]  /*3010*/  @UP3 ULEA UR7, UR14, UR5, 0x3 ;  /* 0x000000050e073291 */ /* 0x000fe2000f8e18ff */
[----:B------:R-:W-:Y:S01]  /*3020*/  PLOP3.LUT P2, PT, PT, PT, PT, 0x80, 0x8 ;  /* 0x000000000008781c */ /* 0x000fe20003f4f070 */
[----:B------:R-:W-:Y:S01]  /*3030*/  ULEA UR6, UR15, UR5, 0x3 ;  /* 0x000000050f067291 */ /* 0x000fe2000f8e18ff */
[----:B------:R-:W-:Y:S01]  /*3040*/  PRMT R3, RZ, 0x654, R3 ;  /* 0x00000654ff037816 */ /* 0x000fe20000000003 */
[----:B------:R-:W-:Y:S01]  /*3050*/  ULEA.HI UR11, UR15, UR15, URZ, 0x1 ;  /* 0x0000000f0f0b7291 */ /* 0x000fe2000f8f08ff */
[----:B------:R-:W2:Y:S01]  /*3060*/  LDS.128 R4, [R4+0x100] ;  /* 0x0001000004047984 */ /* 0x000ea20000000c00 */
[----:B-1----:R-:W-:Y:S02]  /*3070*/  @P0 SHF.L.U32 R2, R8, 0x1f, RZ ;  /* 0x0000001f08020819 */ /* 0x002fe400000006ff */
[----:B------:R-:W-:Y:S01]  /*3080*/  SHF.L.U32 R0, R11, 0x1f, RZ ;  /* 0x0000001f0b007819 */ /* 0x000fe200000006ff */
[----:B------:R-:W-:Y:S01]  /*3090*/  @!PT LDS RZ, [RZ] ;  /* 0x00000000fffff984 */ /* 0x000fe20000000800 */
[----:B------:R-:W-:Y:S01]  /*30a0*/  @!PT LDS RZ, [RZ] ;  /* 0x00000000fffff984 */ /* 0x000fe20000000800 */
[----:B------:R-:W-:Y:S01]  /*30b0*/  @!PT LDS RZ, [RZ] ;  /* 0x00000000fffff984 */ /* 0x000fe20000000800 */
[----:B------:R-:W-:Y:S01]  /*30c0*/  @!PT LDS RZ, [RZ] ;  /* 0x00000000fffff984 */ /* 0x000fe20000000800 */
[----:B------:R1:W-:Y:S06]  /*30d0*/  MEMBAR.ALL.CTA ;  /* 0x0000000000007992 */ /* 0x0003ec0000008000 */
[----:B-1----:R-:W1:Y:S02]  /*30e0*/  FENCE.VIEW.ASYNC.S ;  /* 0x00000000000073c6 */ /* 0x002e640000000000 */
[----:B-1----:R1:W-:Y:S01]  /*30f0*/  SYNCS.ARRIVE.TRANS64.RED.A1T0 RZ, [R3+URZ], RZ ;  /* 0x000000ff03ff79a7 */ /* 0x0023e200081004ff */
[----:B------:R1:W3:Y:S01]  /*3100*/  @P0 SYNCS.PHASECHK.TRANS64.TRYWAIT P2, [UR7], R2 ;  /* 0x00000002ff0005a7 */ /* 0x0002e20008041107 */
[----:B------:R-:W-:-:S02]  /*3110*/  USHF.L.U32 UR7, UR11, 0x7, URZ ;  /* 0x000000070b077899 */ /* 0x000fc400080006ff */
[----:B------:R-:W-:Y:S01]  /*3120*/  ULOP3.LUT UR11, UR11, 0xffe, URZ, 0xc0, !UPT ;  /* 0x00000ffe0b0b7892 */ /* 0x000fe2000f8ec0ff */
[----:B--2---:R-:W-:Y:S01]  /*3130*/  LOP3.LUT P1, RZ, R6, 0x1, RZ, 0xc0, !PT ;  /* 0x0000000106ff7812 */ /* 0x004fe2000782c0ff */
[----:B------:R-:W-:Y:S02]  /*3140*/  ULOP3.LUT UR7, UR7, 0xffffff00, URZ, 0xc0, !UPT ;  /* 0xffffff0007077892 */ /* 0x000fe4000f8ec0ff */
[----:B------:R-:W-:Y:S02]  /*3150*/  UIADD3 UR11, UPT, UPT, -UR11, UR15, URZ ;  /* 0x0000000f0b0b7290 */ /* 0x000fe4000fffe1ff */
[----:B------:R-:W-:-:S04]  /*3160*/  UIADD3 UR7, UPT, UPT, UR16, UR7, URZ ;  /* 0x0000000710077290 */ /* 0x000fc8000fffe0ff */
[----:B------:R-:W-:Y:S01]  /*3170*/  ULEA UR7, UR11, UR7, 0x14 ;  /* 0x000000070b077291 */ /* 0x000fe2000f8ea0ff */
[----:B------:R-:W2:Y:S02]  /*3180*/  SYNCS.PHASECHK.TRANS64.TRYWAIT P0, [UR6+0xb0], R0 ;  /* 0x0000b000ff0075a7 */ /* 0x000ea40008001106 */
[----:B-123--:R-:W-:Y:S09]  /*3190*/  @!P0 BRA `(.L_x_52) ;  /* 0x00000060007c8947 */ /* 0x00eff20003800000 */
.L_x_142:
[----:B------:R-:W-:Y:S01]  /*31a0*/  IADD3 R10, PT, PT, R10, 0x1, RZ ;  /* 0x000000010a0a7810 */ /* 0x000fe20007ffe0ff */
[----:B------:R-:W-:Y:S06]  /*31b0*/  BRA.U !UP3, `(.L_x_53) ;  /* 0x000000050b107547 */ /* 0x000fec000b800000 */
[----:B------:R-:W-:Y:S01]  /*31c0*/  UPLOP3.LUT UP4, UPT, UPT, UPT, UPT, 0x40, 0x4 ;  /* 0x000000000004789c */ /* 0x000fe20003f8e870 */
[----:B------:R-:W-:Y:S01]  /*31d0*/  UMOV UR13, UR8 ;  /* 0x00000008000d7c82 */ /* 0x000fe20008000000 */
[----:B------:R-:W-:Y:S01]  /*31e0*/  UMOV UR12, UR4 ;  /* 0x00000004000c7c82 */ /* 0x000fe20008000000 */
[----:B------:R-:W-:-:S08]  /*31f0*/  UMOV UR17, UR14 ;  /* 0x0000000e00117c82 */ /* 0x000fd00008000000 */
.L_x_56:
[----:B------:R-:W-:Y:S02]  /*3200*/  UIADD3 UR13, UPT, UPT, UR13, 0x1, URZ ;  /* 0x000000010d0d7890 */ /* 0x000fe4000fffe0ff */
[----:B--2---:R-:W-:Y:S02]  /*3210*/  ULEA UR11, UR17, UR5, 0x3 ;  /* 0x00000005110b7291 */ /* 0x004fe4000f8e18ff */
[----:B------:R-:W-:Y:S01]  /*3220*/  UISETP.NE.AND UP0, UPT, UR13, URZ, UPT ;  /* 0x000000ff0d00728c */ /* 0x000fe2000bf05270 */
[----:B---3--:R-:W-:Y:S10]  /*3230*/  @P2 BRA `(.L_x_54) ;  /* 0x00000000000c2947 */ /* 0x008ff40003800000 */
[----:B-1----:R-:W-:Y:S04]  /*3240*/  SHF.L.U32 R2, R8, 0x1f, RZ ;  /* 0x0000001f08027819 */ /* 0x002fe800000006ff */
[----:B------:R-:W1:Y:S02]  /*3250*/  SYNCS.PHASECHK.TRANS64.TRYWAIT P0, [UR11], R2 ;  /* 0x00000002ff0075a7 */ /* 0x000e64000800110b */
[----:B-1----:R-:W-:Y:S05]  /*3260*/  @!P0 BRA `(.L_x_55) ;  /* 0x0000006000608947 */ /* 0x002fea0003800000 */
.L_x_54:
[----:B------:R-:W-:Y:S01]  /*3270*/  UISETP.NE.AND UP1, UPT, UR12, 0x1, UPT ;  /* 0x000000010c00788c */ /* 0x000fe2000bf25270 */
[----:B------:R-:W-:Y:S01]  /*3280*/  PLOP3.LUT P2, PT, PT, PT, PT, 0x80, 0x8 ;  /* 0x000000000008781c */ /* 0x000fe20003f4f070 */
[----:B------:R-:W-:Y:S02]  /*3290*/  UIADD3 UR14, UPT, UPT, UR17, 0x1, URZ ;  /* 0x00000001110e7890 */ /* 0x000fe4000fffe0ff */
[----:B------:R-:W-:Y:S02]  /*32a0*/  ULEA UR64, UR17, UR10, 0xc ;  /* 0x0000000a11407291 */ /* 0x000fe4000f8e60ff */
[----:B------:R-:W-:Y:S01]  /*32b0*/  UISETP.NE.AND UP2, UPT, UR14, 0x2, UPT ;  /* 0x000000020e00788c */ /* 0x000fe2000bf45270 */
[----:B------:R-:W-:Y:S01]  /*32c0*/  PLOP3.LUT P0, PT, PT, PT, UP1, 0x80, 0x8 ;  /* 0x000000000008781c */ /* 0x000fe20003f0f018 */
[----:B------:R-:W-:Y:S02]  /*32d0*/  ULEA UR62, UR17, UR9, 0xa ;  /* 0x00000009113e7291 */ /* 0x000fe4000f8e50ff */
[----:B------:R-:W-:Y:S02]  /*32e0*/  USEL UR35, URZ, 0x1, UP2 ;  /* 0x00000001ff237887 */ /* 0x000fe40009000000 */
[----:B------:R-:W-:Y:S02]  /*32f0*/  USEL UR14, UR14, URZ, UP2 ;  /* 0x000000ff0e0e7287 */ /* 0x000fe40009000000 */
[----:B------:R-:W-:Y:S02]  /*3300*/  UIADD3 UR60, UPT, UPT, UR64, 0x2, URZ ;  /* 0x00000002403c7890 */ /* 0x000fe4000fffe0ff */
[----:B------:R-:W-:Y:S01]  /*3310*/  @UP1 ULEA UR34, UR14, UR5, 0x3 ;  /* 0x000000050e221291 */ /* 0x000fe2000f8e18ff */
[----:B------:R-:W-:Y:S01]  /*3320*/  LOP3.LUT R8, R8, UR35, RZ, 0x3c, !PT ;  /* 0x0000002308087c12 */ /* 0x000fe2000f8e3cff */
[----:B------:R-:W-:Y:S02]  /*3330*/  UIADD3 UR58, UPT, UPT, UR62, 0x2, URZ ;  /* 0x000000023e3a7890 */ /* 0x000fe4000fffe0ff */
[----:B------:R-:W-:Y:S01]  /*3340*/  UIADD3 UR56, UPT, UPT, UR64, 0x4, URZ ;  /* 0x0000000440387890 */ /* 0x000fe2000fffe0ff */
[----:B-1----:R-:W-:Y:S01]  /*3350*/  @P0 SHF.L.U32 R0, R8, 0x1f, RZ ;  /* 0x0000001f08000819 */ /* 0x002fe200000006ff */
[----:B------:R-:W-:Y:S02]  /*3360*/  UIADD3 UR54, UPT, UPT, UR62, 0x4, URZ ;  /* 0x000000043e367890 */ /* 0x000fe4000fffe0ff */
[----:B------:R-:W-:Y:S01]  /*3370*/  UIADD3 UR52, UPT, UPT, UR64, 0x6, URZ ;  /* 0x0000000640347890 */ /* 0x000fe2000fffe0ff */
[----:B------:R2:W3:Y:S01]  /*3380*/  @P0 SYNCS.PHASECHK.TRANS64.TRYWAIT P2, [UR34], R0 ;  /* 0x00000000ff0005a7 */ /* 0x0004e20008041122 */
[----:B------:R-:W-:Y:S02]  /*3390*/  UIADD3 UR50, UPT, UPT, UR62, 0x6, URZ ;  /* 0x000000063e327890 */ /* 0x000fe4000fffe0ff */
        /* <DEDUP_REMOVED lines=9> */
[----:B------:R-:W-:Y:S01]  /*3430*/  UIADD3 UR12, UPT, UPT, UR12, -0x1, URZ ;  /* 0xffffffff0c0c7890 */ /* 0x000fe2000fffe0ff */
[----:B------:R-:W-:Y:S01]  /*3440*/  UMOV UR65, 0x40004040 ;  /* 0x4000404000417882 */ /* 0x000fe20000000000 */
[----:B------:R-:W-:Y:S01]  /*3450*/  UMOV UR63, 0x40004040 ;  /* 0x40004040003f7882 */ /* 0x000fe20000000000 */
[----:B------:R-:W-:Y:S01]  /*3460*/  UMOV UR61, 0x40004040 ;  /* 0x40004040003d7882 */ /* 0x000fe20000000000 */
[----:B------:R2:W-:Y:S01]  /*3470*/  UTCHMMA gdesc[UR62], gdesc[UR64], tmem[UR7], tmem[UR32], idesc[UR33], UP4 ;  /* 0x00ff20403e0075ea */ /* 0x0005e2000a000007 */
[----:B------:R-:W-:Y:S01]  /*3480*/  UPLOP3.LUT UP4, UPT, UPT, UPT, UPT, 0x80, 0x8 ;  /* 0x000000000008789c */ /* 0x000fe20003f8f070 */
[----:B------:R-:W-:Y:S01]  /*3490*/  UMOV UR59, 0x40004040 ;  /* 0x40004040003b7882 */ /* 0x000fe20000000000 */
[----:B------:R-:W-:Y:S01]  /*34a0*/  UMOV UR57, 0x40004040 ;  /* 0x4000404000397882 */ /* 0x000fe20000000000 */
[----:B------:R2:W-:Y:S01]  /*34b0*/  UTCHMMA gdesc[UR58], gdesc[UR60], tmem[UR7], tmem[UR30], idesc[UR31], UPT ;  /* 0x00ff1e3c3a0075ea */ /* 0x0005e2000b800007 */
        /* <DEDUP_REMOVED lines=14> */
[----:B------:R-:W-:Y:S01]  /*35a0*/  UMOV UR35, 0x40004040 ;  /* 0x4000404000237882 */ /* 0x000fe20000000000 */
[----:B------:R2:W-:Y:S01]  /*35b0*/  UTCHMMA gdesc[UR38], gdesc[UR40], tmem[UR7], tmem[UR20], idesc[UR21], UPT ;  /* 0x00ff1428260075ea */ /* 0x0005e2000b800007 */
[----:B------:R2:W-:Y:S01]  /*35c0*/  UTCHMMA gdesc[UR34], gdesc[UR36], tmem[UR7], tmem[UR18], idesc[UR19], UPT ;  /* 0x00ff1224220075ea */ /* 0x0005e2000b800007 */
[----:B------:R2:W-:Y:S01]  /*35d0*/  UTCBAR [UR11], URZ ;  /* 0x000000ff0b0073e9 */ /* 0x0005e200080000ff */
[----:B------:R-:W-:Y:S01]  /*35e0*/  UMOV UR17, UR14 ;  /* 0x0000000e00117c82 */ /* 0x000fe20008000000 */
[----:B------:R-:W-:Y:S05]  /*35f0*/  BRA.U UP0, `(.L_x_56) ;  /* 0xfffffffd00007547 */ /* 0x000fea000b83ffff */
.L_x_53:
[----:B------:R-:W-:Y:S01]  /*3600*/  UIADD3 UR15, UPT, UPT, UR15, 0x1, URZ ;  /* 0x000000010f0f7890 */ /* 0x000fe2000fffe0ff */
[C---:B------:R-:W-:Y:S01]  /*3610*/  ISETP.NE.AND P0, PT, R10.reuse, 0x2, PT ;  /* 0x000000020a00780c */ /* 0x040fe20003f05270 */
[----:B--2---:R-:W-:Y:S02]  /*3620*/  UIADD3 UR7, UPT, UPT, UR6, 0x90, URZ ;  /* 0x0000009006077890 */ /* 0x004fe4000fffe0ff */
[----:B------:R-:W-:Y:S01]  /*3630*/  UISETP.NE.AND UP0, UPT, UR15, 0x4, UPT ;  /* 0x000000040f00788c */ /* 0x000fe2000bf05270 */
[----:B-1----:R-:W-:Y:S02]  /*3640*/  SEL R0, RZ, 0x1, P0 ;  /* 0x00000001ff007807 */ /* 0x002fe40000000000 */
[----:B------:R-:W-:Y:S01]  /*3650*/  SEL R10, R10, RZ, P0 ;  /* 0x000000ff0a0a7207 */ /* 0x000fe20000000000 */
[----:B------:R-:W-:Y:S01]  /*3660*/  USEL UR6, URZ, 0x1, UP0 ;  /* 0x00000001ff067887 */ /* 0x000fe20008000000 */
[----:B------:R-:W-:Y:S01]  /*3670*/  LOP3.LUT R9, R9, R0, RZ, 0x3c, !PT ;  /* 0x0000000009097212 */ /* 0x000fe200078e3cff */
[----:B------:R-:W-:Y:S01]  /*3680*/  USEL UR15, UR15, URZ, UP0 ;  /* 0x000000ff0f0f7287 */ /* 0x000fe20008000000 */
[----:B------:R1:W-:Y:S03]  /*3690*/  UTCBAR [UR7], URZ ;  /* 0x000000ff070073e9 */ /* 0x0003e600080000ff */
[----:B------:R-:W-:Y:S01]  /*36a0*/  LOP3.LUT R11, R11, UR6, RZ, 0x3c, !PT ;  /* 0x000000060b0b7c12 */ /* 0x000fe2000f8e3cff */
[----:B------:R-:W-:Y:S07]  /*36b0*/  @P1 BRA `(.L_x_57) ;  /* 0xfffffff800381947 */ /* 0x000fee000383ffff */
[----:B------:R-:W2:Y:S01]  /*36c0*/  S2UR UR4, SR_CgaCtaId ;  /* 0x00000000000479c3 */ /* 0x000ea20000008800 */
[----:B------:R-:W-:Y:S01]  /*36d0*/  ELECT P0, URZ, PT ;  /* 0x0000000000ff782f */ /* 0x000fe20003800000 */
[----:B------:R-:W-:Y:S01]  /*36e0*/  IMAD.MOV.U32 R0, RZ, RZ, 0x1 ;  /* 0x00000001ff007424 */ /* 0x000fe200078e00ff */
[----:B------:R-:W-:Y:S01]  /*36f0*/  UIADD3 UR5, UPT, UPT, UR5, 0xb0, URZ ;  /* 0x000000b005057890 */ /* 0x000fe2000fffe0ff */
[----:B------:R-:W-:Y:S01]  /*3700*/  SHF.L.U32 R2, R11, 0x1f, RZ ;  /* 0x0000001f0b027819 */ /* 0x000fe200000006ff */
[----:B------:R-:W-:-:S03]  /*3710*/  UMOV UR6, 0x40 ;  /* 0x0000004000067882 */ /* 0x000fc60000000000 */
[----:B------:R-:W-:Y:S01]  /*3720*/  UVIRTCOUNT.DEALLOC.SMPOOL 0x80 ;  /* 0x000000800000784c */ /* 0x000fe20000000000 */
[----:B--2---:R-:W-:Y:S02]  /*3730*/  ULEA UR4, UR4, UR6, 0x18 ;  /* 0x0000000604047291 */ /* 0x004fe4000f8ec0ff */
[----:B------:R-:W-:-:S07]  /*3740*/  ULEA UR6, UR15, UR5, 0x3 ;  /* 0x000000050f067291 */ /* 0x000fce000f8e18ff */
[----:B------:R2:W-:Y:S02]  /*3750*/  @P0 STS.U8 [UR4+0x1c], R0 ;  /* 0x00001c00ff000988 */ /* 0x0005e40008000004 */
[----:B------:R-:W4:Y:S02]  /*3760*/  SYNCS.PHASECHK.TRANS64.TRYWAIT P0, [UR6], R2 ;  /* 0x00000002ff0075a7 */ /* 0x000f240008001106 */
[----:B--2-4-:R-:W-:Y:S05]  /*3770*/  @!P0 BRA `(.L_x_58) ;  /* 0x0000005c00348947 */ /* 0x014fea0003800000 */
.L_x_145:
[----:B-1----:R-:W-:-:S04]  /*3780*/  UIADD3 UR7, UPT, UPT, UR15, 0x1, URZ ;  /* 0x000000010f077890 */ /* 0x002fc8000fffe0ff */
[----:B------:R-:W-:-:S04]  /*3790*/  UISETP.NE.AND UP0, UPT, UR7, 0x4, UPT ;  /* 0x000000040700788c */ /* 0x000fc8000bf05270 */
[----:B------:R-:W-:Y:S02]  /*37a0*/  USEL UR8, URZ, 0x1, UP0 ;  /* 0x00000001ff087887 */ /* 0x000fe40008000000 */
[----:B------:R-:W-:-:S04]  /*37b0*/  USEL UR7, UR7, URZ, UP0 ;  /* 0x000000ff07077287 */ /* 0x000fc80008000000 */
[----:B------:R-:W-:Y:S01]  /*37c0*/  ULEA UR6, UR7, UR5, 0x3 ;  /* 0x0000000507067291 */ /* 0x000fe2000f8e18ff */
[----:B--2---:R-:W-:-:S04]  /*37d0*/  LOP3.LUT R2, R11, UR8, RZ, 0x3c, !PT ;  /* 0x000000080b027c12 */ /* 0x004fc8000f8e3cff */
[----:B------:R-:W-:-:S04]  /*37e0*/  SHF.L.U32 R3, R2, 0x1f, RZ ;  /* 0x0000001f02037819 */ /* 0x000fc800000006ff */
[----:B------:R-:W1:Y:S02]  /*37f0*/  SYNCS.PHASECHK.TRANS64.TRYWAIT P0, [UR6], R3 ;  /* 0x00000003ff0075a7 */ /* 0x000e640008001106 */
[----:B-1----:R-:W-:Y:S05]  /*3800*/  @!P0 BRA `(.L_x_59) ;  /* 0x0000005c00288947 */ /* 0x002fea0003800000 */
.L_x_147:
[----:B------:R-:W-:-:S04]  /*3810*/  UIADD3 UR7, UPT, UPT, UR7, 0x1, URZ ;  /* 0x0000000107077890 */ /* 0x000fc8000fffe0ff */
[----:B------:R-:W-:-:S04]  /*3820*/  UISETP.NE.AND UP0, UPT, UR7, 0x4, UPT ;  /* 0x000000040700788c */ /* 0x000fc8000bf05270 */
[----:B------:R-:W-:Y:S02]  /*3830*/  USEL UR8, URZ, 0x1, UP0 ;  /* 0x00000001ff087887 */ /* 0x000fe40008000000 */
[----:B------:R-:W-:-:S04]  /*3840*/  USEL UR7, UR7, URZ, UP0 ;  /* 0x000000ff07077287 */ /* 0x000fc80008000000 */
[----:B------:R-:W-:Y:S01]  /*3850*/  ULEA UR6, UR7, UR5, 0x3 ;  /* 0x0000000507067291 */ /* 0x000fe2000f8e18ff */
[----:B------:R-:W-:-:S04]  /*3860*/  LOP3.LUT R2, R2, UR8, RZ, 0x3c, !PT ;  /* 0x0000000802027c12 */ /* 0x000fc8000f8e3cff */
[----:B-1----:R-:W-:-:S04]  /*3870*/  SHF.L.U32 R3, R2, 0x1f, RZ ;  /* 0x0000001f02037819 */ /* 0x002fc800000006ff */
[----:B------:R-:W1:Y:S02]  /*3880*/  SYNCS.PHASECHK.TRANS64.TRYWAIT P0, [UR6], R3 ;  /* 0x00000003ff0075a7 */ /* 0x000e640008001106 */
[----:B-1----:R-:W-:Y:S05]  /*3890*/  @!P0 BRA `(.L_x_60) ;  /* 0x0000005c001c8947 */ /* 0x002fea0003800000 */
.L_x_149:
[----:B------:R-:W-:-:S04]  /*38a0*/  UIADD3 UR7, UPT, UPT, UR7, 0x1, URZ ;  /* 0x0000000107077890 */ /* 0x000fc8000fffe0ff */
[----:B------:R-:W-:-:S04]  /*38b0*/  UISETP.NE.AND UP0, UPT, UR7, 0x4, UPT ;  /* 0x000000040700788c */ /* 0x000fc8000bf05270 */
[----:B------:R-:W-:Y:S02]  /*38c0*/  USEL UR6, URZ, 0x1, UP0 ;  /* 0x00000001ff067887 */ /* 0x000fe40008000000 */
[----:B------:R-:W-:-:S04]  /*38d0*/  USEL UR7, UR7, URZ, UP0 ;  /* 0x000000ff07077287 */ /* 0x000fc80008000000 */
[----:B------:R-:W-:Y:S01]  /*38e0*/  ULEA UR7, UR7, UR5, 0x3 ;  /* 0x0000000507077291 */ /* 0x000fe2000f8e18ff */
[----:B------:R-:W-:-:S04]  /*38f0*/  LOP3.LUT R2, R2, UR6, RZ, 0x3c, !PT ;  /* 0x0000000602027c12 */ /* 0x000fc8000f8e3cff */
[----:B------:R-:W-:-:S04]  /*3900*/  SHF.L.U32 R2, R2, 0x1f, RZ ;  /* 0x0000001f02027819 */ /* 0x000fc800000006ff */
[----:B------:R-:W2:Y:S02]  /*3910*/  SYNCS.PHASECHK.TRANS64.TRYWAIT P0, [UR7], R2 ;  /* 0x00000002ff0075a7 */ /* 0x000ea40008001107 */
[----:B--2---:R-:W-:Y:S05]  /*3920*/  @!P0 BRA `(.L_x_61) ;  /* 0x0000005c00108947 */ /* 0x004fea0003800000 */
.L_x_151:
[----:B------:R-:W-:Y:S01]  /*3930*/  NOP ;  /* 0x0000000000007918 */ /* 0x000fe20000000000 */
[----:B-1----:R-:W1:Y:S01]  /*3940*/  LDS R0, [UR4+0x14] ;  /* 0x00001404ff007984 */ /* 0x002e620008000800 */
[----:B------:R-:W-:Y:S01]  /*3950*/  ULOP3.LUT UR6, UR16, 0xffff, URZ, 0xc0, !UPT ;  /* 0x0000ffff10067892 */ /* 0x000fe2000f8ec0ff */
[----:B------:R-:W-:Y:S01]  /*3960*/  UMOV UR8, 0xffff ;  /* 0x0000ffff00087882 */ /* 0x000fe20000000000 */
[----:B------:R-:W-:Y:S02]  /*3970*/  UMOV UR5, 0x1 ;  /* 0x0000000100057882 */ /* 0x000fe40000000000 */
[----:B------:R-:W-:-:S04]  /*3980*/  USHF.R.U32.HI UR6, URZ, 0x5, UR6 ;  /* 0x00000005ff067899 */ /* 0x000fc80008011606 */
[----:B------:R-:W-:Y:S02]  /*3990*/  USHF.L.U32 UR8, UR8, UR6, URZ ;  /* 0x0000000608087299 */ /* 0x000fe400080006ff */
[----:B------:R-:W-:-:S04]  /*39a0*/  USHF.L.U32 UR5, UR5, UR6, URZ ;  /* 0x0000000605057299 */ /* 0x000fc800080006ff */
[----:B-1----:R-:W-:-:S04]  /*39b0*/  LOP3.LUT R0, R0, UR8, RZ, 0xc0, !PT ;  /* 0x0000000800007c12 */ /* 0x002fc8000f8ec0ff */
[----:B------:R-:W-:-:S13]  /*39c0*/  ISETP.NE.AND P0, PT, R0, UR8, PT ;  /* 0x0000000800007c0c */ /* 0x000fda000bf05270 */
[----:B------:R-:W-:Y:S05]  /*39d0*/  @P0 BRA `(.L_x_62) ;  /* 0x0000000000580947 */ /* 0x000fea0003800000 */
[----:B------:R-:W1:Y:S02]  /*39e0*/  LDS R0, [UR4+0x18] ;  /* 0x00001804ff007984 */ /* 0x000e640008000800 */
[----:B-1----:R-:W-:-:S04]  /*39f0*/  LOP3.LUT R0, R0, UR5, RZ, 0xc0, !PT ;  /* 0x0000000500007c12 */ /* 0x002fc8000f8ec0ff */
[----:B------:R-:W-:-:S13]  /*3a00*/  ISETP.NE.AND P0, PT, R0, UR5, PT ;  /* 0x0000000500007c0c */ /* 0x000fda000bf05270 */
[----:B------:R-:W-:Y:S05]  /*3a10*/  @P0 BRA `(.L_x_63) ;  /* 0x00000000003c0947 */ /* 0x000fea0003800000 */
[----:B------:R-:W1:Y:S01]  /*3a20*/  S2R R2, SR_LANEID ;  /* 0x0000000000027919 */ /* 0x000e620000000000 */
[----:B------:R-:W-:Y:S01]  /*3a30*/  ULOP3.LUT UR8, URZ, UR8, URZ, 0x33, !UPT ;  /* 0x00000008ff087292 */ /* 0x000fe2000f8e33ff */
[----:B------:R-:W-:Y:S02]  /*3a40*/  VOTEU.ANY UR7, UPT, PT ;  /* 0x0000000000077886 */ /* 0x000fe400038e0100 */
[----:B------:R-:W-:-:S03]  /*3a50*/  UFLO.U32 UR7, UR7 ;  /* 0x00000007000772bd */ /* 0x000fc600080e0000 */
[----:B------:R-:W-:-:S04]  /*3a60*/  IMAD.U32 R0, RZ, RZ, UR8 ;  /* 0x00000008ff007e24 */ /* 0x000fc8000f8e00ff */
[----:B------:R2:W4:Y:S02]  /*3a70*/  REDUX UR6, R0 ;  /* 0x00000000000673c4 */ /* 0x0005240000000000 */
[----:B------:R1:W-:Y:S02]  /*3a80*/  UTCATOMSWS.AND URZ, UR8 ;  /* 0x0000000800ff79e3 */ /* 0x0003e40008000000 */
[----:B-1----:R-:W-:Y:S02]  /*3a90*/  ISETP.EQ.U32.AND P0, PT, R2, UR7, PT ;  /* 0x0000000702007c0c */ /* 0x002fe4000bf02070 */
[----:B--2---:R-:W-:Y:S02]  /*3aa0*/  LOP3.LUT R0, RZ, UR5, RZ, 0x33, !PT ;  /* 0x00000005ff007c12 */ /* 0x004fe4000f8e33ff */
[----:B----4-:R-:W-:Y:S02]  /*3ab0*/  MOV R2, UR6 ;  /* 0x0000000600027c02 */ /* 0x010fe40008000f00 */
[----:B------:R-:W1:Y:S07]  /*3ac0*/  REDUX UR5, R0 ;  /* 0x00000000000573c4 */ /* 0x000e6e0000000000 */
[----:B------:R2:W-:Y:S01]  /*3ad0*/  @P0 ATOMS.AND RZ, [UR4+0x14], R2 ;  /* 0x00001402ffff098c */ /* 0x0005e2000a800004 */
[----:B-1----:R-:W-:-:S05]  /*3ae0*/  IMAD.U32 R0, RZ, RZ, UR5 ;  /* 0x00000005ff007e24 */ /* 0x002fca000f8e00ff */
[----:B------:R2:W-:Y:S01]  /*3af0*/  @P0 ATOMS.AND RZ, [UR4+0x18], R0 ;  /* 0x00001800ffff098c */ /* 0x0005e2000a800004 */
[----:B------:R-:W-:Y:S05]  /*3b00*/  BRA `(.L_x_64) ;  /* 0x0000000000147947 */ /* 0x000fea0003800000 */
.L_x_63:
[----:B------:R-:W-:Y:S02]  /*3b10*/  MOV R2, 0x3b30 ;  /* 0x00003b3000027802 */ /* 0x000fe40000000f00 */
[----:B---3-5:R-:W-:Y:S05]  /*3b20*/  CALL.REL.NOINC `($__internal_0_$__cuda_sm10x_tcgen05_guardrail_trap_col_being_dealloced_not_returned_by_alloc) ;  /* 0x0000005c00f87944 */ /* 0x028fea0003c00000 */
[----:B------:R-:W-:Y:S05]  /*3b30*/  BRA `(.L_x_64) ;  /* 0x0000000000087947 */ /* 0x000fea0003800000 */
.L_x_62:
[----:B------:R-:W-:Y:S02]  /*3b40*/  MOV R2, 0x3b60 ;  /* 0x00003b6000027802 */ /* 0x000fe40000000f00 */
[----:B---3-5:R-:W-:Y:S05]  /*3b50*/  CALL.REL.NOINC `($__internal_2_$__cuda_sm10x_tcgen05_guardrail_trap_unallocated_columns_being_dealloced) ;  /* 0x0000006000047944 */ /* 0x028fea0003c00000 */
.L_x_64:
[----:B------:R-:W-:Y:S01]  /*3b60*/  NOP ;  /* 0x0000000000007918 */ /* 0x000fe20000000000 */
[----:B------:R-:W-:Y:S05]  /*3b70*/  EXIT ;  /* 0x000000000000794d */ /* 0x000fea0003800000 */
.L_x_46:
[----:B------:R-:W-:-:S09]  /*3b80*/  UISETP.NE.OR UP2, UPT, UR8, 0x3, !UP2 ;  /* 0x000000030800788c */ /* 0x000fd2000d745670 */
[----:B------:R-:W-:Y:S05]  /*3b90*/  BRA.U UP2, `(.L_x_65) ;  /* 0x0000001102087547 */ /* 0x000fea000b800000 */
[----:B------:R-:W1:Y:S01]  /*3ba0*/  LDC R0, c[0x0][0xb30] ;  /* 0x0002cc00ff007b82 */ /* 0x000e620000000800 */
[----:B------:R-:W2:Y:S01]  /*3bb0*/  LDCU.64 UR8, c[0x0][0x888] ;  /* 0x00011100ff0877ac */ /* 0x000ea20008000a00 */
[----:B------:R-:W-:Y:S02]  /*3bc0*/  HFMA2 R27, -RZ, RZ, 0, 0 ;  /* 0x00000000ff1b7431 */ /* 0x000fe400000001ff */
[----:B------:R-:W-:Y:S01]  /*3bd0*/  IMAD.MOV.U32 R29, RZ, RZ, 0x1 ;  /* 0x00000001ff1d7424 */ /* 0x000fe200078e00ff */
[----:B------:R-:W-:Y:S01]  /*3be0*/  MOV R25, 0x2000 ;  /* 0x0000200000197802 */ /* 0x000fe20000000f00 */
[----:B------:R-:W4:Y:S01]  /*3bf0*/  LDCU.64 UR4, c[0x0][0x890] ;  /* 0x00011200ff0477ac */ /* 0x000f220008000a00 */
[----:B------:R-:W-:Y:S01]  /*3c00*/  IMAD.MOV.U32 R28, RZ, RZ, RZ ;  /* 0x000000ffff1c7224 */ /* 0x000fe200078e00ff */
[----:B------:R-:W3:Y:S01]  /*3c10*/  LDC R24, c[0x0][0x370] ;  /* 0x0000dc00ff187b82 */ /* 0x000ee20000000800 */
[----:B------:R-:W-:Y:S01]  /*3c20*/  UMOV UR7, 0x400 ;  /* 0x0000040000077882 */ /* 0x000fe20000000000 */
[----:B------:R-:W-:-:S02]  /*3c30*/  UPLOP3.LUT UP1, UPT, UPT, UPT, UPT, 0x40, 0x4 ;  /* 0x000000000004789c */ /* 0x000fc40003f2e870 */
[----:B------:R-:W-:-:S04]  /*3c40*/  ULEA UR7, UR37, UR7, 0x18 ;  /* 0x0000000725077291 */ /* 0x000fc8000f8ec0ff */
[----:B------:R-:W3:Y:S01]  /*3c50*/  LDC R3, c[0x0][0xb0c] ;  /* 0x0002c300ff037b82 */ /* 0x000ee20000000800 */
[----:B------:R-:W-:Y:S02]  /*3c60*/  UIADD3 UR13, UPT, UPT, UR7, 0x38, URZ ;  /* 0x00000038070d7890 */ /* 0x000fe4000fffe0ff */
[----:B--2---:R-:W-:Y:S02]  /*3c70*/  UISETP.NE.U32.AND UP2, UPT, UR8, URZ, UPT ;  /* 0x000000ff0800728c */ /* 0x004fe4000bf45070 */
[----:B------:R-:W-:Y:S02]  /*3c80*/  UIADD3 UR33, UPT, UPT, UR7, 0x20, URZ ;  /* 0x0000002007217890 */ /* 0x000fe4000fffe0ff */
[----:B----4-:R-:W-:Y:S01]  /*3c90*/  UISETP.NE.U32.AND UP3, UPT, UR4, URZ, UPT ;  /* 0x000000ff0400728c */ /* 0x010fe2000bf65070 */
[----:B------:R-:W2:Y:S01]  /*3ca0*/  LDC R18, c[0x0][0xb20] ;  /* 0x0002c800ff127b82 */ /* 0x000ea20000000800 */
[----:B-1----:R-:W-:Y:S01]  /*3cb0*/  ISETP.NE.AND P1, PT, R0, 0x1, PT ;  /* 0x000000010000780c */ /* 0x002fe20003f25270 */
[----:B------:R-:W-:-:S02]  /*3cc0*/  UISETP.NE.AND.EX UP2, UPT, UR9, URZ, UPT, UP2 ;  /* 0x000000ff0900728c */ /* 0x000fc4000bf45320 */
[----:B------:R-:W-:Y:S02]  /*3cd0*/  UIADD3 UR25, UPT, UPT, UR7, 0x28, URZ ;  /* 0x0000002807197890 */ /* 0x000fe4000fffe0ff */
[----:B------:R-:W-:Y:S02]  /*3ce0*/  UIADD3 UR17, UPT, UPT, UR7, 0x30, URZ ;  /* 0x0000003007117890 */ /* 0x000fe4000fffe0ff */
[----:B------:R-:W1:Y:S01]  /*3cf0*/  LDC.64 R30, c[0x0][0x348] ;  /* 0x0000d200ff1e7b82 */ /* 0x000e620000000a00 */
[----:B------:R-:W-:Y:S02]  /*3d00*/  UPRMT UR13, UR37, 0x654, UR13 ;  /* 0x00000654250d7896 */ /* 0x000fe4000800000d */
[----:B------:R-:W-:-:S05]  /*3d10*/  UISETP.NE.AND.EX UP3, UPT, UR5, URZ, UPT, UP3 ;  /* 0x000000ff0500728c */ /* 0x000fca000bf65330 */
[----:B------:R-:W4:Y:S08]  /*3d20*/  LDC.64 R16, c[0x0][0xb10] ;  /* 0x0002c400ff107b82 */ /* 0x000f300000000a00 */
[----:B------:R-:W1:Y:S08]  /*3d30*/  LDC.64 R6, c[0x0][0xb18] ;  /* 0x0002c600ff067b82 */ /* 0x000e700000000a00 */
[----:B------:R-:W1:Y:S08]  /*3d40*/  LDC.64 R4, c[0x0][0xb28] ;  /* 0x0002ca00ff047b82 */ /* 0x000e700000000a00 */
[----:B--23--:R-:W1:Y:S02]  /*3d50*/  LDC R19, c[0x0][0x374] ;  /* 0x0000dd00ff137b82 */ /* 0x00ce640000000800 */
.L_x_76:
[C---:B------:R-:W-:Y:S02]  /*3d60*/  LEA R0, R28.reuse, UR7, 0x3 ;  /* 0x000000071c007c11 */ /* 0x040fe4000f8e18ff */
[----:B------:R-:W-:Y:S02]  /*3d70*/  SHF.L.U32 R2, R27, 0x1f, RZ ;  /* 0x0000001f1b027819 */ /* 0x000fe400000006ff */
[----:B------:R-:W-:Y:S02]  /*3d80*/  LEA R20, R28, UR7, 0x4 ;  /* 0x000000071c147c11 */ /* 0x000fe4000f8e20ff */
[----:B--2---:R-:W2:Y:S02]  /*3d90*/  SYNCS.PHASECHK.TRANS64.TRYWAIT P0, [R0+URZ+0x70], R2 ;  /* 0x00007002000075a7 */ /* 0x004ea400080011ff */
[----:B--2---:R-:W-:Y:S05]  /*3da0*/  @!P0 BRA `(.L_x_66) ;  /* 0x0000005800088947 */ /* 0x004fea0003800000 */
.L_x_152:
[----:B------:R-:W-:Y:S01]  /*3db0*/  ISETP.GE.AND P0, PT, R40, 0x1, PT ;  /* 0x000000012800780c */ /* 0x000fe20003f06270 */
[----:B------:R-:W3:Y:S01]  /*3dc0*/  LDS.128 R20, [R20+0x100] ;  /* 0x0001000014147984 */ /* 0x000ee20000000c00 */
[----:B--2---:R-:W-:Y:S01]  /*3dd0*/  VIADD R0, R0, 0x80 ;  /* 0x0000008000007836 */ /* 0x004fe20000000000 */
[----:B------:R-:W-:Y:S01]  /*3de0*/  @!PT LDS RZ, [RZ] ;  /* 0x00000000fffff984 */ /* 0x000fe20000000800 */
[----:B------:R-:W-:Y:S01]  /*3df0*/  @!PT LDS RZ, [RZ] ;  /* 0x00000000fffff984 */ /* 0x000fe20000000800 */
[----:B------:R-:W-:Y:S01]  /*3e00*/  @!PT LDS RZ, [RZ] ;  /* 0x00000000fffff984 */ /* 0x000fe20000000800 */
[----:B------:R-:W-:Y:S01]  /*3e10*/  @!PT LDS RZ, [RZ] ;  /* 0x00000000fffff984 */ /* 0x000fe20000000800 */
[----:B------:R2:W-:Y:S06]  /*3e20*/  MEMBAR.ALL.CTA ;  /* 0x0000000000007992 */ /* 0x0005ec0000008000 */
[----:B--2---:R-:W2:Y:S01]  /*3e30*/  FENCE.VIEW.ASYNC.S ;  /* 0x00000000000073c6 */ /* 0x004ea20000000000 */
[----:B------:R-:W-:Y:S04]  /*3e40*/  PRMT R0, RZ, 0x654, R0 ;  /* 0x00000654ff007816 */ /* 0x000fe80000000000 */
[----:B--2---:R2:W-:Y:S01]  /*3e50*/  SYNCS.ARRIVE.TRANS64.RED.A1T0 RZ, [R0+URZ], RZ ;  /* 0x000000ff00ff79a7 */ /* 0x0045e200081004ff */
[----:B---3--:R-:W-:Y:S11]  /*3e60*/  LOP3.LUT P3, RZ, R22, 0x1, RZ, 0xc0, !PT ;  /* 0x0000000116ff7812 */ /* 0x008ff6000786c0ff */
[----:B------:R-:W-:Y:S02]  /*3e70*/  @!UPT UIADD3 URZ, UPT, UPT, URZ, URZ, URZ ;  /* 0x000000fffffff290 */ /* 0x000fe4000fffe0ff */
[----:B------:R-:W-:Y:S02]  /*3e80*/  @P3 MOV R11, R20 ;  /* 0x00000014000b3202 */ /* 0x000fe40000000f00 */
[----:B------:R-:W-:Y:S01]  /*3e90*/  @P3 LOP3.LUT R10, R21, 0xffff, RZ, 0xc0, !PT ;  /* 0x0000ffff150a3812 */ /* 0x000fe200078ec0ff */
[----:B--2---:R-:W-:Y:S06]  /*3ea0*/  @!P0 BRA `(.L_x_67) ;  /* 0x0000000000a48947 */ /* 0x004fec0003800000 */
[-C--:B-1----:R-:W-:Y:S01]  /*3eb0*/  IMAD.HI.U32 R0, R19, R7.reuse, RZ ;  /* 0x0000000713007227 */ /* 0x082fe200078e00ff */
[----:B------:R-:W-:Y:S02]  /*3ec0*/  ISETP.NE.AND P0, PT, R6, 0x1, PT ;  /* 0x000000010600780c */ /* 0x000fe40003f05270 */
[----:B------:R-:W-:Y:S01]  /*3ed0*/  ISETP.NE.AND P2, PT, R40, 0x1, PT ;  /* 0x000000012800780c */ /* 0x000fe20003f45270 */
[----:B----4-:R-:W-:Y:S01]  /*3ee0*/  IMAD.HI.U32 R9, R24, R16, RZ ;  /* 0x0000001018097227 */ /* 0x010fe200078e00ff */
[----:B------:R-:W-:Y:S02]  /*3ef0*/  SHF.R.U32.HI R0, RZ, R18, R0 ;  /* 0x00000012ff007219 */ /* 0x000fe40000011600 */
[----:B------:R-:W-:Y:S01]  /*3f00*/  ISETP.NE.AND P4, PT, R3, 0x1, PT ;  /* 0x000000010300780c */ /* 0x000fe20003f85270 */
[----:B------:R-:W-:Y:S01]  /*3f10*/  IMAD.HI.U32 R13, R10, R7, RZ ;  /* 0x000000070a0d7227 */ /* 0x000fe200078e00ff */
[----:B------:R-:W-:Y:S02]  /*3f20*/  SHF.R.U32.HI R9, RZ, R17, R9 ;  /* 0x00000011ff097219 */ /* 0x000fe40000011609 */
[----:B------:R-:W-:Y:S01]  /*3f30*/  SEL R0, R19, R0, !P0 ;  /* 0x0000000013007207 */ /* 0x000fe20004000000 */
[----:B------:R-:W-:Y:S01]  /*3f40*/  IMAD.HI.U32 R12, R11, R16, RZ ;  /* 0x000000100b0c7227 */ /* 0x000fe200078e00ff */
[----:B------:R-:W-:Y:S03]  /*3f50*/  SEL R9, R24, R9, !P4 ;  /* 0x0000000918097207 */ /* 0x000fe60006000000 */
[-C--:B------:R-:W-:Y:S01]  /*3f60*/  IMAD.HI.U32 R8, R0, R4.reuse, RZ ;  /* 0x0000000400087227 */ /* 0x080fe200078e00ff */
[----:B------:R-:W-:Y:S03]  /*3f70*/  SHF.R.U32.HI R12, RZ, R17, R12 ;  /* 0x00000011ff0c7219 */ /* 0x000fe6000001160c */
[----:B------:R-:W-:Y:S01]  /*3f80*/  IMAD.HI.U32 R2, R9, R4, RZ ;  /* 0x0000000409027227 */ /* 0x000fe200078e00ff */
[-C--:B------:R-:W-:Y:S02]  /*3f90*/  @P2 SHF.R.U32.HI R0, RZ, R5.reuse, R8 ;  /* 0x00000005ff002219 */ /* 0x080fe40000011608 */
[----:B------:R-:W-:Y:S02]  /*3fa0*/  SHF.R.U32.HI R8, RZ, R18, R13 ;  /* 0x00000012ff087219 */ /* 0x000fe4000001160d */
[----:B------:R-:W-:Y:S01]  /*3fb0*/  @P2 SHF.R.U32.HI R9, RZ, R5, R2 ;  /* 0x00000005ff092219 */ /* 0x000fe20000011602 */
[----:B------:R-:W-:Y:S01]  /*3fc0*/  IMAD R0, R40, R0, RZ ;  /* 0x0000000028007224 */ /* 0x000fe200078e02ff */
[----:B------:R-:W-:Y:S02]  /*3fd0*/  SEL R8, R10, R8, !P0 ;  /* 0x000000080a087207 */ /* 0x000fe40004000000 */
[----:B------:R-:W-:Y:S01]  /*3fe0*/  SEL R2, R11, R12, !P4 ;  /* 0x0000000c0b027207 */ /* 0x000fe20006000000 */
[----:B------:R-:W-:Y:S01]  /*3ff0*/  IMAD R12, R40, R9, RZ ;  /* 0x00000009280c7224 */ /* 0x000fe200078e02ff */
[C---:B------:R-:W-:Y:S01]  /*4000*/  ISETP.GE.AND P0, PT, R8.reuse, R0, PT ;  /* 0x000000000800720c */ /* 0x040fe20003f06270 */
[----:B------:R-:W-:Y:S03]  /*4010*/  IMAD.HI.U32 R0, R8, R4, RZ ;  /* 0x0000000408007227 */ /* 0x000fe600078e00ff */
[----:B------:R-:W-:Y:S02]  /*4020*/  ISETP.GE.OR P0, PT, R2, R12, P0 ;  /* 0x0000000c0200720c */ /* 0x000fe40000706670 */
[-C--:B------:R-:W-:Y:S04]  /*4030*/  SHF.R.U32.HI R0, RZ, R5.reuse, R0 ;  /* 0x00000005ff007219 */ /* 0x080fe80000011600 */
[----:B------:R-:W-:Y:S05]  /*4040*/  SEL R13, R8, R0, !P2 ;  /* 0x00000000080d7207 */ /* 0x000fea0005000000 */
[----:B------:R-:W-:Y:S02]  /*4050*/  IMAD.MOV R12, RZ, RZ, -R13 ;  /* 0x000000ffff0c7224 */ /* 0x000fe400078e0a0d */
[----:B------:R-:W-:Y:S04]  /*4060*/  @!P0 IMAD.HI.U32 R0, R2, R4, RZ ;  /* 0x0000000402008227 */ /* 0x000fe800078e00ff */
[----:B------:R-:W-:Y:S01]  /*4070*/  IMAD R12, R40, R12, R8 ;  /* 0x0000000c280c7224 */ /* 0x000fe200078e0208 */
[----:B------:R-:W-:Y:S04]  /*4080*/  @!P0 SHF.R.U32.HI R0, RZ, R5, R0 ;  /* 0x00000005ff008219 */ /* 0x000fe80000011600 */
[----:B------:R-:W-:Y:S04]  /*4090*/  @!P0 SEL R0, R2, R0, !P2 ;  /* 0x0000000002008207 */ /* 0x000fe80005000000 */
[----:B------:R-:W-:Y:S01]  /*40a0*/  @!P0 IADD3 R13, PT, PT, R13, -R0, RZ ;  /* 0x800000000d0d8210 */ /* 0x000fe20007ffe0ff */
[----:B------:R-:W-:Y:S01]  /*40b0*/  @!P0 IMAD R0, R9, R12, R0 ;  /* 0x0000000c09008224 */ /* 0x000fe200078e0200 */
[----:B------:R-:W-:Y:S01]  /*40c0*/  IADD3 R9, PT, PT, -R8, RZ, RZ ;  /* 0x000000ff08097210 */ /* 0x000fe20007ffe1ff */
[--C-:B------:R-:W-:Y:S02]  /*40d0*/  IMAD.MOV R12, RZ, RZ, -R2.reuse ;  /* 0x000000ffff0c7224 */ /* 0x100fe400078e0a02 */
[----:B------:R-:W-:Y:S02]  /*40e0*/  @!P0 IMAD R8, R13, R40, R2 ;  /* 0x000000280d088224 */ /* 0x000fe400078e0202 */
[----:B------:R-:W-:Y:S02]  /*40f0*/  @!P0 IMAD.MOV.U32 R2, RZ, RZ, R0 ;  /* 0x000000ffff028224 */ /* 0x000fe400078e0000 */
[----:B------:R-:W-:Y:S02]  /*4100*/  IMAD R11, R3, R12, R11 ;  /* 0x0000000c030b7224 */ /* 0x000fe400078e020b */
[----:B------:R-:W-:Y:S02]  /*4110*/  IMAD R10, R6, R9, R10 ;  /* 0x00000009060a7224 */ /* 0x000fe400078e020a */
[----:B------:R-:W-:Y:S02]  /*4120*/  IMAD R11, R2, R3, R11 ;  /* 0x00000003020b7224 */ /* 0x000fe400078e020b */
[----:B------:R-:W-:Y:S02]  /*4130*/  IMAD R10, R8, R6, R10 ;  /* 0x00000006080a7224 */ /* 0x000fe400078e020a */
.L_x_67:
[----:B------:R-:W-:Y:S05]  /*4140*/  BRA.U UP1, `(.L_x_68) ;  /* 0x0000000101107547 */ /* 0x000fea000b800000 */
[----:B------:R-:W-:Y:S04]  /*4150*/  MOV R2, UR6 ;  /* 0x0000000600027c02 */ /* 0x000fe80008000f00 */
[----:B------:R-:W-:Y:S04]  /*4160*/  SHF.L.U32 R2, R2, 0x1f, RZ ;  /* 0x0000001f02027819 */ /* 0x000fe800000006ff */
[----:B------:R-:W2:Y:S02]  /*4170*/  SYNCS.PHASECHK.TRANS64.TRYWAIT P0, [UR7+0x68], R2 ;  /* 0x00006802ff0075a7 */ /* 0x000ea40008001107 */
[----:B--2---:R-:W-:Y:S05]  /*4180*/  @!P0 BRA `(.L_x_69) ;  /* 0x0000005400248947 */ /* 0x004fea0003800000 */
.L_x_68:
[----:B------:R-:W-:Y:S02]  /*4190*/  R2UR UR35, R15 ;  /* 0x000000000f2372ca */ /* 0x000fe400000e0000 */
[----:B------:R-:W-:Y:S02]  /*41a0*/  R2UR UR34, R14 ;  /* 0x000000000e2272ca */ /* 0x000fe400000e0000 */
[----:B------:R-:W-:Y:S02]  /*41b0*/  ISETP.NE.U32.AND P2, PT, RZ, UR4, PT ;  /* 0x00000004ff007c0c */ /* 0x000fe4000bf45070 */
[----:B------:R-:W-:Y:S02]  /*41c0*/  SHF.L.U32 R14, R29, 0x1f, RZ ;  /* 0x0000001f1d0e7819 */ /* 0x000fe400000006ff */
[----:B------:R-:W-:Y:S05]  /*41d0*/  ISETP.NE.AND.EX P2, PT, RZ, UR5, PT, P2 ;  /* 0x00000005ff007c0c */ /* 0x000fea000bf45320 */
[----:B------:R-:W-:Y:S02]  /*41e0*/  USHF.L.U32 UR35, UR35, 0x6, URZ ;  /* 0x0000000623237899 */ /* 0x000fe400080006ff */
[----:B------:R-:W-:Y:S01]  /*41f0*/  USHF.L.U32 UR34, UR34, 0x8, URZ ;  /* 0x0000000822227899 */ /* 0x000fe200080006ff */
[----:B------:R-:W-:Y:S11]  /*4200*/  BRA.U !UP3, `(.L_x_70) ;  /* 0x000000010b347547 */ /* 0x000ff6000b800000 */
[----:B------:R-:W-:Y:S01]  /*4210*/  UPLOP3.LUT UP0, UPT, UPT, UPT, UP2, 0x80, 0x8 ;  /* 0x000000000008789c */ /* 0x000fe20003f0f020 */
[----:B--2---:R-:W-:Y:S02]  /*4220*/  HFMA2 R0, -RZ, RZ, 0, 5.9604644775390625e-08 ;  /* 0x00000001ff007431 */ /* 0x004fe400000001ff */
[----:B------:R-:W-:Y:S03]  /*4230*/  IMAD.MOV.U32 R88, RZ, RZ, 0x1 ;  /* 0x00000001ff587424 */ /* 0x000fe600078e00ff */
[----:B------:R-:W-:Y:S05]  /*4240*/  PLOP3.LUT P0, PT, PT, PT, UP0, 0x80, 0x8 ;  /* 0x000000000008781c */ /* 0x000fea0003f0f008 */
[----:B------:R-:W2:Y:S01]  /*4250*/  @UP0 LDCU.64 UR10, c[0x0][0x888] ;  /* 0x00011100ff0a07ac */ /* 0x000ea20008000a00 */
[----:B------:R-:W-:Y:S07]  /*4260*/  @UP0 UIMAD UR8, UR36, UR4, URZ ;  /* 0x00000004240802a4 */ /* 0x000fee000f8e02ff */
[----:B------:R-:W-:Y:S01]  /*4270*/  @!P0 PRMT R88, R0, 0x7610, R88 ;  /* 0x0000761000588816 */ /* 0x000fe20000000058 */
[----:B--2---:R-:W-:Y:S03]  /*4280*/  @UP0 UIMAD.WIDE UR10, UR8, 0x4, UR10 ;  /* 0x00000004080a08a5 */ /* 0x004fe6000f8e020a */
[----:B------:R-:W2:Y:S03]  /*4290*/  @!UP0 LDCU UR8, c[0x0][0x880] ;  /* 0x00011000ff0887ac */ /* 0x000ea60008000800 */
[----:B------:R-:W-:Y:S01]  /*42a0*/  IMAD.U32 R8, RZ, RZ, UR10 ;  /* 0x0000000aff087e24 */ /* 0x000fe2000f8e00ff */
[----:B------:R-:W-:Y:S05]  /*42b0*/  MOV R9, UR11 ;  /* 0x0000000b00097c02 */ /* 0x000fea0008000f00 */
[----:B-----5:R3:W5:Y:S02]  /*42c0*/  @P0 LDG.E R49, desc[UR46][R8.64] ;  /* 0x0000002e08310981 */ /* 0x020764000c1e1900 */
[----:B--23--:R-:W-:Y:S07]  /*42d0*/  @!P0 IMAD.U32 R49, RZ, RZ, UR8 ;  /* 0x00000008ff318e24 */ /* 0x00cfee000f8e00ff */
.L_x_70:
[----:B-----5:R-:W-:Y:S01]  /*42e0*/  @!P2 FSETP.EQ.AND P0, PT, R49, RZ, PT ;  /* 0x000000ff3100a20b */ /* 0x020fe20003f02000 */
[----:B------:R-:W-:Y:S01]  /*42f0*/  @!UPT UIADD3 URZ, UPT, UPT, URZ, URZ, URZ ;  /* 0x000000fffffff290 */ /* 0x000fe2000fffe0ff */
[----:B------:R-:W-:Y:S11]  /*4300*/  @!P2 BRA `(.L_x_71) ;  /* 0x000000000014a947 */ /* 0x000ff60003800000 */
[----:B------:R-:W-:Y:S02]  /*4310*/  LOP3.LUT P2, RZ, R88, 0xff, RZ, 0xc0, !PT ;  /* 0x000000ff58ff7812 */ /* 0x000fe4000784c0ff */
[----:B------:R-:W-:Y:S04]  /*4320*/  PLOP3.LUT P0, PT, PT, PT, UP0, 0x80, 0x8 ;  /* 0x000000000008781c */ /* 0x000fe80003f0f008 */
[----:B------:R-:W-:Y:S07]  /*4330*/  PLOP3.LUT P0, PT, P0, PT, PT, 0x8, 0x80 ;  /* 0x000000000080781c */ /* 0x000fee000070e170 */
[----:B------:R-:W-:Y:S11]  /*4340*/  @P2 FSETP.EQ.AND P0, PT, R49, RZ, PT ;  /* 0x000000ff3100220b */ /* 0x000ff60003f02000 */
[----:B------:R-:W-:Y:S02]  /*4350*/  @!UPT UIADD3 URZ, UPT, UPT, URZ, URZ, URZ ;  /* 0x000000fffffff290 */ /* 0x000fe4000fffe0ff */
.L_x_71:
[----:B------:R-:W3:Y:S01]  /*4360*/  SYNCS.PHASECHK.TRANS64.TRYWAIT P2, [UR7+0x40], R14 ;  /* 0x0000400eff0075a7 */ /* 0x000ee20008041107 */
[----:B------:R-:W-:Y:S04]  /*4370*/  ELECT P4, URZ, PT ;  /* 0x0000000000ff782f */ /* 0x000fe80003880000 */
[----:B------:R-:W-:Y:S11]  /*4380*/  PLOP3.LUT P4, PT, P0, P4, PT, 0xf2, 0x2f ;  /* 0x00000000002f781c */ /* 0x000ff60000789e72 */
[----:B------:R-:W-:Y:S02]  /*4390*/  @!UPT UIADD3 URZ, UPT, UPT, URZ, URZ, URZ ;  /* 0x000000fffffff290 */ /* 0x000fe4000fffe0ff */
[----:B-1----:R-:W-:Y:S05]  /*43a0*/  @!P4 IADD3 R8, P0, PT, R30, 0x580, RZ ;  /* 0x000005801e08c810 */ /* 0x002fea0007f1e0ff */
[----:B--2---:R-:W-:Y:S01]  /*43b0*/  @!P4 IMAD.X R2, RZ, RZ, R31, P0 ;  /* 0x000000ffff02c224 */ /* 0x004fe200000e061f */
[----:B---3--:R-:W-:Y:S07]  /*43c0*/  @!P2 BRA `(.L_x_72) ;  /* 0x0000005000aca947 */ /* 0x008fee0003800000 */
.L_x_155:
[----:B------:R-:W-:Y:S01]  /*43d0*/  @!P4 R2UR UR8, R2 ;  /* 0x000000000208c2ca */ /* 0x000fe200000e0000 */
[----:B------:R-:W-:Y:S01]  /*43e0*/  VOTEU.ALL UP1, P4 ;  /* 0x0000000000ff7886 */ /* 0x000fe20002020000 */
[----:B------:R-:W-:Y:S01]  /*43f0*/  @!P4 R2UR UR9, R8 ;  /* 0x000000000809c2ca */ /* 0x000fe200000e0000 */
[----:B-1----:R-:W-:Y:S01]  /*4400*/  @!P4 IMAD.MOV.U32 R0, RZ, RZ, 0x2000 ;  /* 0x00002000ff00c424 */ /* 0x002fe200078e00ff */
[----:B------:R-:W-:Y:S01]  /*4410*/  UMOV UR10, 0x0 ;  /* 0x00000000000a7882 */ /* 0x000fe20000000000 */
[----:B------:R-:W-:Y:S01]  /*4420*/  UMOV UR11, 0x10000000 ;  /* 0x10000000000b7882 */ /* 0x000fe20000000000 */
[----:B------:R-:W-:Y:S01]  /*4430*/  @!UP1 UIADD3 UR32, UPT, UPT, UR7, 0x400, URZ ;  /* 0x0000040007209890 */ /* 0x000fe2000fffe0ff */
[----:B------:R-:W-:Y:S06]  /*4440*/  VOTEU.ALL UP1, P4 ;  /* 0x0000000000ff7886 */ /* 0x000fec0002020000 */
[----:B------:R-:W-:Y:S01]  /*4450*/  IMAD.U32 R9, RZ, RZ, UR8 ;  /* 0x00000008ff097e24 */ /* 0x000fe2000f8e00ff */
[----:B------:R-:W-:Y:S01]  /*4460*/  UPRMT UR8, UR37, 0x654, UR33 ;  /* 0x0000065425087896 */ /* 0x000fe20008000021 */
[----:B------:R-:W-:Y:S03]  /*4470*/  IMAD.U32 R8, RZ, RZ, UR9 ;  /* 0x00000009ff087e24 */ /* 0x000fe6000f8e00ff */
[----:B------:R-:W-:Y:S02]  /*4480*/  @!P4 R2UR UR15, R9 ;  /* 0x00000000090fc2ca */ /* 0x000fe400000e0000 */
[----:B------:R-:W-:Y:S02]  /*4490*/  @!P4 R2UR UR14, R8 ;  /* 0x00000000080ec2ca */ /* 0x000fe400000e0000 */
[----:B------:R-:W-:Y:S05]  /*44a0*/  @!P4 IADD3 R8, P0, PT, R30, 0x580, RZ ;  /* 0x000005801e08c810 */ /* 0x000fea0007f1e0ff */
[----:B------:R-:W-:Y:S06]  /*44b0*/  @!P4 IMAD.X R2, RZ, RZ, R31, P0 ;  /* 0x000000ffff02c224 */ /* 0x000fec00000e061f */
[----:B------:R1:W-:Y:S01]  /*44c0*/  @!UP1 UTMALDG.3D [UR32], [UR14], desc[UR10] ;  /* 0x00000a200e0095b4 */ /* 0x0003e20008011000 */
[----:B------:R1:W-:Y:S01]  /*44d0*/  @!P4 SYNCS.ARRIVE.TRANS64.RED.A0TR RZ, [UR7+0x20], R0 ;  /* 0x00002000ffffc9a7 */ /* 0x0003e20008300407 */
[----:B------:R-:W-:Y:S01]  /*44e0*/  SYNCS.ARRIVE.TRANS64.RED.A1T0 RZ, [UR8], RZ ;  /* 0x000000ffffff79a7 */ /* 0x000fe20008100408 */
[----:B------:R-:W2:Y:S02]  /*44f0*/  SYNCS.PHASECHK.TRANS64.TRYWAIT P2, [UR7+0x48], R14 ;  /* 0x0000480eff0075a7 */ /* 0x000ea40008041107 */
[----:B-12---:R-:W-:Y:S05]  /*4500*/  @!P2 BRA `(.L_x_73) ;  /* 0x000000500074a947 */ /* 0x006fea0003800000 */
.L_x_157:
[----:B------:R-:W-:Y:S01]  /*4510*/  @!P4 R2UR UR8, R2 ;  /* 0x000000000208c2ca */ /* 0x000fe200000e0000 */
[----:B------:R-:W-:Y:S01]  /*4520*/  VOTEU.ALL UP1, P4 ;  /* 0x0000000000ff7886 */ /* 0x000fe20002020000 */
[----:B------:R-:W-:Y:S01]  /*4530*/  @!P4 R2UR UR9, R8 ;  /* 0x000000000809c2ca */ /* 0x000fe200000e0000 */
[----:B-1----:R-:W-:Y:S01]  /*4540*/  @!P4 IMAD.MOV.U32 R0, RZ, RZ, 0x2000 ;  /* 0x00002000ff00c424 */ /* 0x002fe200078e00ff */
[----:B------:R-:W-:Y:S01]  /*4550*/  UMOV UR10, 0x0 ;  /* 0x00000000000a7882 */ /* 0x000fe20000000000 */
[----:B------:R-:W-:Y:S01]  /*4560*/  UMOV UR11, 0x10000000 ;  /* 0x10000000000b7882 */ /* 0x000fe20000000000 */
[----:B------:R-:W-:Y:S02]  /*4570*/  @!UP1 UIADD3 UR26, UPT, UPT, UR34, 0x40, URZ ;  /* 0x00000040221a9890 */ /* 0x000fe4000fffe0ff */
[----:B------:R-:W-:Y:S01]  /*4580*/  @!UP1 UIADD3 UR24, UPT, UPT, UR7, 0x2400, URZ ;  /* 0x0000240007189890 */ /* 0x000fe2000fffe0ff */
[----:B------:R-:W-:Y:S01]  /*4590*/  VOTEU.ALL UP1, P4 ;  /* 0x0000000000ff7886 */ /* 0x000fe20002020000 */
[----:B------:R-:W-:Y:S01]  /*45a0*/  UMOV UR27, UR35 ;  /* 0x00000023001b7c82 */ /* 0x000fe20008000000 */
[----:B------:R-:W-:Y:S02]  /*45b0*/  UMOV UR28, UR36 ;  /* 0x00000024001c7c82 */ /* 0x000fe40008000000 */
        /* <DEDUP_REMOVED lines=12> */
.L_x_159:
[----:B------:R-:W2:Y:S01]  /*4680*/  LDC.64 R12, c[0x0][0xb18] ;  /* 0x0002c600ff0c7b82 */ /* 0x000ea20000000a00 */
[----:B------:R-:W-:Y:S01]  /*4690*/  @!P4 R2UR UR8, R2 ;  /* 0x000000000208c2ca */ /* 0x000fe200000e0000 */
[----:B------:R-:W-:Y:S01]  /*46a0*/  VOTEU.ALL UP1, P4 ;  /* 0x0000000000ff7886 */ /* 0x000fe20002020000 */
[----:B------:R-:W-:Y:S01]  /*46b0*/  @!P4 R2UR UR9, R8 ;  /* 0x000000000809c2ca */ /* 0x000fe200000e0000 */
[----:B-1----:R-:W-:Y:S01]  /*46c0*/  @!P4 IMAD.MOV.U32 R0, RZ, RZ, 0x2000 ;  /* 0x00002000ff00c424 */ /* 0x002fe200078e00ff */
[----:B------:R-:W-:Y:S03]  /*46d0*/  UMOV UR10, 0x0 ;  /* 0x00000000000a7882 */ /* 0x000fe60000000000 */
[----:B------:R-:W1:Y:S01]  /*46e0*/  @!P1 LDC R2, c[0x0][0xb0c] ;  /* 0x0002c300ff029b82 */ /* 0x000e620000000800 */
[----:B------:R-:W-:Y:S01]  /*46f0*/  @!UP1 UIADD3 UR18, UPT, UPT, UR34, 0x80, URZ ;  /* 0x0000008022129890 */ /* 0x000fe2000fffe0ff */
[----:B------:R-:W-:Y:S01]  /*4700*/  @P3 SHF.R.U32.HI R26, RZ, 0x10, R21 ;  /* 0x00000010ff1a3819 */ /* 0x000fe20000011615 */
[----:B------:R-:W-:Y:S01]  /*4710*/  @!UP1 UIADD3 UR16, UPT, UPT, UR7, 0x4400, URZ ;  /* 0x0000440007109890 */ /* 0x000fe2000fffe0ff */
[----:B------:R-:W-:Y:S01]  /*4720*/  VIADD R28, R28, 0x1 ;  /* 0x000000011c1c7836 */ /* 0x000fe20000000000 */
[----:B------:R-:W-:Y:S01]  /*4730*/  VOTEU.ALL UP1, P4 ;  /* 0x0000000000ff7886 */ /* 0x000fe20002020000 */
[----:B------:R-:W-:Y:S01]  /*4740*/  UMOV UR11, 0x10000000 ;  /* 0x10000000000b7882 */ /* 0x000fe20000000000 */
[----:B------:R-:W-:Y:S01]  /*4750*/  UMOV UR19, UR35 ;  /* 0x0000002300137c82 */ /* 0x000fe20008000000 */
[----:B------:R-:W-:Y:S01]  /*4760*/  IMAD.U32 R9, RZ, RZ, UR8 ;  /* 0x00000008ff097e24 */ /* 0x000fe2000f8e00ff */
[----:B------:R-:W-:Y:S01]  /*4770*/  UMOV UR20, UR36 ;  /* 0x0000002400147c82 */ /* 0x000fe20008000000 */
[----:B------:R-:W-:Y:S01]  /*4780*/  IMAD.U32 R8, RZ, RZ, UR9 ;  /* 0x00000009ff087e24 */ /* 0x000fe2000f8e00ff */
[----:B------:R-:W-:Y:S02]  /*4790*/  UPRMT UR8, UR37, 0x654, UR17 ;  /* 0x0000065425087896 */ /* 0x000fe40008000011 */
[----:B------:R-:W-:Y:S02]  /*47a0*/  @!P4 R2UR UR15, R9 ;  /* 0x00000000090fc2ca */ /* 0x000fe400000e0000 */
[----:B------:R-:W-:Y:S02]  /*47b0*/  @!P4 R2UR UR14, R8 ;  /* 0x00000000080ec2ca */ /* 0x000fe400000e0000 */
[----:B------:R-:W3:Y:S11]  /*47c0*/  LDC.64 R8, c[0x0][0xb10] ;  /* 0x0002c400ff087b82 */ /* 0x000ef60000000a00 */
[----:B------:R1:W-:Y:S01]  /*47d0*/  @!UP1 UTMALDG.3D [UR16], [UR14], desc[UR10] ;  /* 0x00000a100e0095b4 */ /* 0x0003e20008011000 */
[----:B------:R5:W-:Y:S01]  /*47e0*/  @!P4 SYNCS.ARRIVE.TRANS64.RED.A0TR RZ, [UR7+0x30], R0 ;  /* 0x00003000ffffc9a7 */ /* 0x000be20008300407 */
[C---:B---3--:R-:W-:Y:S01]  /*47f0*/  @!P1 IMAD.HI.U32 R8, R11.reuse, R8, RZ ;  /* 0x000000080b089227 */ /* 0x048fe200078e00ff */
[----:B--2---:R-:W-:Y:S02]  /*4800*/  @!P1 ISETP.NE.AND P0, PT, R12, 0x1, PT ;  /* 0x000000010c00980c */ /* 0x004fe40003f05270 */
[----:B-1----:R-:W-:Y:S01]  /*4810*/  @!P1 ISETP.NE.AND P2, PT, R2, 0x1, PT ;  /* 0x000000010200980c */ /* 0x002fe20003f45270 */
[----:B------:R-:W-:Y:S01]  /*4820*/  SYNCS.ARRIVE.TRANS64.RED.A1T0 RZ, [UR8], RZ ;  /* 0x000000ffffff79a7 */ /* 0x000fe20008100408 */
[C---:B------:R-:W-:Y:S01]  /*4830*/  @!P1 IMAD.HI.U32 R13, R10.reuse, R13, RZ ;  /* 0x0000000d0a0d9227 */ /* 0x040fe200078e00ff */
[----:B------:R-:W-:Y:S04]  /*4840*/  @!P1 SHF.R.U32.HI R8, RZ, R9, R8 ;  /* 0x00000009ff089219 */ /* 0x000fe80000011608 */
[----:B------:R-:W-:Y:S01]  /*4850*/  @!P1 SEL R8, R11, R8, !P2 ;  /* 0x000000080b089207 */ /* 0x000fe20005000000 */
[----:B------:R-:W1:Y:S01]  /*4860*/  SYNCS.PHASECHK.TRANS64.TRYWAIT P5, [UR7+0x58], R14 ;  /* 0x0000580eff0075a7 */ /* 0x000e6200080a1107 */
[----:B-----5:R-:W2:Y:S02]  /*4870*/  @!P1 LDC R0, c[0x0][0xb20] ;  /* 0x0002c800ff009b82 */ /* 0x020ea40000000800 */
[----:B--2---:R-:W-:Y:S04]  /*4880*/  @!P1 SHF.R.U32.HI R0, RZ, R0, R13 ;  /* 0x00000000ff009219 */ /* 0x004fe8000001160d */
[----:B------:R-:W-:Y:S05]  /*4890*/  @!P1 SEL R9, R10, R0, !P0 ;  /* 0x000000000a099207 */ /* 0x000fea0004000000 */
[----:B------:R-:W-:Y:S02]  /*48a0*/  @!P1 IMAD.IADD R0, R9, 0x1, -R8 ;  /* 0x0000000109009824 */ /* 0x000fe400078e0a08 */
[----:B------:R-:W-:Y:S02]  /*48b0*/  @!P1 IMAD.IADD R8, R8, 0x1, -R9 ;  /* 0x0000000108089824 */ /* 0x000fe400078e0a09 */
[----:B------:R-:W-:Y:S02]  /*48c0*/  @!P1 IMAD R11, R0, R2, R11 ;  /* 0x00000002000b9224 */ /* 0x000fe400078e020b */
[----:B------:R-:W-:Y:S01]  /*48d0*/  @!P1 IMAD R10, R8, R12, R10 ;  /* 0x0000000c080a9224 */ /* 0x000fe200078e020a */
[----:B-1----:R-:W-:Y:S06]  /*48e0*/  @!P5 BRA `(.L_x_75) ;  /* 0x0000004c00acd947 */ /* 0x002fec0003800000 */
.L_x_161:
[----:B------:R-:W-:Y:S01]  /*48f0*/  @!P4 IADD3 R2, P0, PT, R30, 0x580, RZ ;  /* 0x000005801e02c810 */ /* 0x000fe20007f1e0ff */
[----:B------:R-:W-:Y:S01]  /*4900*/  VOTEU.ALL UP1, P4 ;  /* 0x0000000000ff7886 */ /* 0x000fe20002020000 */
[----:B------:R-:W-:Y:S01]  /*4910*/  UMOV UR18, 0x0 ;  /* 0x0000000000127882 */ /* 0x000fe20000000000 */
[----:B------:R-:W-:Y:S01]  /*4920*/  UMOV UR19, 0x10000000 ;  /* 0x1000000000137882 */ /* 0x000fe20000000000 */
[----:B------:R-:W-:Y:S01]  /*4930*/  @!P4 R2UR UR9, R2 ;  /* 0x000000000209c2ca */ /* 0x000fe200000e0000 */
[----:B-1----:R-:W-:Y:S01]  /*4940*/  @!P4 IMAD.X R0, RZ, RZ, R31, P0 ;  /* 0x000000ffff00c224 */ /* 0x002fe200000e061f */
[----:B------:R-:W-:Y:S01]  /*4950*/  @!UP1 UIADD3 UR10, UPT, UPT, UR34, 0xc0, URZ ;  /* 0x000000c0220a9890 */ /* 0x000fe2000fffe0ff */
[----:B------:R-:W-:Y:S01]  /*4960*/  ISETP.NE.AND P0, PT, R28, 0x2, PT ;  /* 0x000000021c00780c */ /* 0x000fe20003f05270 */
[----:B------:R-:W-:Y:S01]  /*4970*/  UMOV UR11, UR35 ;  /* 0x00000023000b7c82 */ /* 0x000fe20008000000 */
[----:B------:R-:W-:Y:S01]  /*4980*/  UMOV UR12, UR36 ;  /* 0x00000024000c7c82 */ /* 0x000fe20008000000 */
[----:B------:R-:W-:Y:S01]  /*4990*/  @!P4 R2UR UR8, R0 ;  /* 0x000000000008c2ca */ /* 0x000fe200000e0000 */
[----:B------:R-:W-:Y:S01]  /*49a0*/  IMAD.IADD R14, R10, 0x1, R86 ;  /* 0x000000010a0e7824 */ /* 0x000fe200078e0256 */
[----:B------:R-:W-:Y:S01]  /*49b0*/  @P3 R2UR UR36, R26 ;  /* 0x000000001a2432ca */ /* 0x000fe200000e0000 */
[----:B------:R-:W-:Y:S01]  /*49c0*/  IMAD.IADD R15, R11, 0x1, R87 ;  /* 0x000000010b0f7824 */ /* 0x000fe200078e0257 */
[----:B------:R-:W-:Y:S02]  /*49d0*/  SEL R0, RZ, 0x1, P0 ;  /* 0x00000001ff007807 */ /* 0x000fe40000000000 */
[----:B------:R-:W-:Y:S01]  /*49e0*/  LOP3.LUT R29, R29, 0x1, RZ, 0x3c, !PT ;  /* 0x000000011d1d7812 */ /* 0x000fe200078e3cff */
[----:B------:R-:W-:Y:S01]  /*49f0*/  IMAD.U32 R8, RZ, RZ, UR9 ;  /* 0x00000009ff087e24 */ /* 0x000fe2000f8e00ff */
[----:B------:R-:W-:Y:S01]  /*4a00*/  @!UP1 UIADD3 UR9, UPT, UPT, UR7, 0x38, URZ ;  /* 0x0000003807099890 */ /* 0x000fe2000fffe0ff */
[----:B------:R-:W-:Y:S02]  /*4a10*/  LOP3.LUT R27, R27, R0, RZ, 0x3c, !PT ;  /* 0x000000001b1b7212 */ /* 0x000fe400078e3cff */
[----:B------:R-:W-:Y:S02]  /*4a20*/  SEL R28, R28, RZ, P0 ;  /* 0x000000ff1c1c7207 */ /* 0x000fe40000000000 */
[----:B------:R-:W-:Y:S01]  /*4a30*/  IMAD.U32 R9, RZ, RZ, UR8 ;  /* 0x00000008ff097e24 */ /* 0x000fe2000f8e00ff */
[----:B------:R-:W-:Y:S01]  /*4a40*/  @!P4 R2UR UR14, R8 ;  /* 0x00000000080ec2ca */ /* 0x000fe200000e0000 */
[----:B------:R-:W-:Y:S01]  /*4a50*/  @!UP1 UIADD3 UR8, UPT, UPT, UR7, 0x6400, URZ ;  /* 0x0000640007089890 */ /* 0x000fe2000fffe0ff */
[----:B------:R-:W-:Y:S02]  /*4a60*/  VOTEU.ALL UP1, P4 ;  /* 0x0000000000ff7886 */ /* 0x000fe40002020000 */
[----:B------:R-:W-:Y:S11]  /*4a70*/  @!P4 R2UR UR15, R9 ;  /* 0x00000000090fc2ca */ /* 0x000ff600000e0000 */
[----:B------:R-:W-:Y:S02]  /*4a80*/  @!UPT UIADD3 URZ, UPT, UPT, URZ, URZ, URZ ;  /* 0x000000fffffff290 */ /* 0x000fe4000fffe0ff */
[----:B------:R2:W-:Y:S01]  /*4a90*/  @!UP1 UTMALDG.3D [UR8], [UR14], desc[UR18] ;  /* 0x000012080e0095b4 */ /* 0x0005e20008011000 */
[----:B------:R2:W-:Y:S01]  /*4aa0*/  @!P4 SYNCS.ARRIVE.TRANS64.RED.A0TR RZ, [UR7+0x38], R25 ;  /* 0x00003819ffffc9a7 */ /* 0x0005e20008300407 */
[----:B------:R-:W-:Y:S01]  /*4ab0*/  UPLOP3.LUT UP1, UPT, UPT, UPT, UPT, 0x80, 0x8 ;  /* 0x000000000008789c */ /* 0x000fe20003f2f070 */
[----:B------:R-:W-:Y:S01]  /*4ac0*/  SYNCS.ARRIVE.TRANS64.RED.A1T0 RZ, [UR13], RZ ;  /* 0x000000ffffff79a7 */ /* 0x000fe2000810040d */
[----:B------:R-:W-:Y:S09]  /*4ad0*/  @P3 BRA `(.L_x_76) ;  /* 0xfffffff000a03947 */ /* 0x000ff2000383ffff */
[----:B------:R-:W-:-:S04]  /*4ae0*/  SHF.L.U32 R2, R29, 0x1f, RZ ;  /* 0x0000001f1d027819 */ /* 0x000fc800000006ff */
[----:B------:R-:W1:Y:S02]  /*4af0*/  SYNCS.PHASECHK.TRANS64.TRYWAIT P0, [UR7+0x40], R2 ;  /* 0x00004002ff0075a7 */ /* 0x000e640008001107 */
[----:B-1----:R-:W-:Y:S05]  /*4b00*/  @!P0 BRA `(.L_x_77) ;  /* 0x0000004c003c8947 */ /* 0x002fea0003800000 */
.L_x_163:
[----:B------:R-:W3:Y:S02]  /*4b10*/  SYNCS.PHASECHK.TRANS64.TRYWAIT P0, [UR7+0x48], R2 ;  /* 0x00004802ff0075a7 */ /* 0x000ee40008001107 */
[----:B---3--:R-:W-:Y:S05]  /*4b20*/  @!P0 BRA `(.L_x_78) ;  /* 0x0000004c004c8947 */ /* 0x008fea0003800000 */
.L_x_165:
[----:B------:R-:W3:Y:S02]  /*4b30*/  SYNCS.PHASECHK.TRANS64.TRYWAIT P0, [UR7+0x50], R2 ;  /* 0x00005002ff0075a7 */ /* 0x000ee40008001107 */
[----:B---3--:R-:W-:Y:S05]  /*4b40*/  @!P0 BRA `(.L_x_79) ;  /* 0x0000004c005c8947 */ /* 0x008fea0003800000 */
.L_x_167:
[----:B-1----:R-:W-:-:S07]  /*4b50*/  MOV R0, UR7 ;  /* 0x0000000700007c02 */ /* 0x002fce0008000f00 */
.L_x_80:
[----:B-1----:R-:W-:-:S04]  /*4b60*/  SHF.L.U32 R2, R29, 0x1f, RZ ;  /* 0x0000001f1d027819 */ /* 0x002fc800000006ff */
[----:B------:R1:W3:Y:S03]  /*4b70*/  SYNCS.PHASECHK.TRANS64.TRYWAIT P0, [R0+URZ+0x58], R2 ;  /* 0x00005802000075a7 */ /* 0x0002e600080011ff */
[----:B---3--:R-:W-:Y:S05]  /*4b80*/  @!P0 NANOSLEEP.SYNCS 0x989680 ;  /* 0x009896800000895d */ /* 0x008fea0003900000 */
[----:B------:R-:W3:Y:S02]  /*4b90*/  @!P0 SYNCS.PHASECHK.TRANS64 P0, [R0+URZ+0x58], R2 ;  /* 0x00005802000085a7 */ /* 0x000ee400080010ff */
[----:B--23--:R-:W-:Y:S05]  /*4ba0*/  @P0 EXIT ;  /* 0x000000000000094d */ /* 0x00cfea0003800000 */
[----:B------:R-:W-:Y:S05]  /*4bb0*/  BRA `(.L_x_80) ;  /* 0xfffffffc00e87947 */ /* 0x000fea000383ffff */
.L_x_65:
[----:B------:R-:W-:-:S06]  /*4bc0*/  UISETP.GE.AND UP1, UPT, UR8, 0x4, UPT ;  /* 0x000000040800788c */ /* 0x000fcc000bf26270 */
[----:B------:R-:W-:-:S13]  /*4bd0*/  PLOP3.LUT P0, PT, PT, PT, UP1, 0x80, 0x8 ;  /* 0x000000000008781c */ /* 0x000fda0003f0f018 */
[----:B------:R-:W-:Y:S05]  /*4be0*/  @!P0 EXIT ;  /* 0x000000000000894d */ /* 0x000fea0003800000 */
[----:B------:R-:W-:Y:S01]  /*4bf0*/  BAR.SYNC.DEFER_BLOCKING 0x6, 0xa0 ;  /* 0x0182800000007b1d */ /* 0x000fe20000010000 */
[C---:B------:R-:W-:Y:S01]  /*4c00*/  IMAD.SHL.U32 R4, R101.reuse, 0x40, RZ ;  /* 0x0000004065047824 */ /* 0x040fe200078e00ff */
[----:B------:R-:W-:Y:S01]  /*4c10*/  SHF.R.U32.HI R3, RZ, 0x1, R101 ;  /* 0x00000001ff037819 */ /* 0x000fe20000011665 */
[C---:B------:R-:W-:Y:S01]  /*4c20*/  IMAD.U32 R46, R101.reuse, 0x10000, RZ ;  /* 0x00010000652e7824 */ /* 0x040fe200078e00ff */
[C---:B------:R-:W-:Y:S01]  /*4c30*/  R2P PR, R101.reuse, 0x6 ;  /* 0x0000000665007804 */ /* 0x040fe20000000000 */
[C---:B------:R-:W-:Y:S01]  /*4c40*/  IMAD.SHL.U32 R2, R101.reuse, 0x20, RZ ;  /* 0x0000002065027824 */ /* 0x040fe200078e00ff */
[----:B------:R-:W-:Y:S02]  /*4c50*/  UMOV UR48, 0x400 ;  /* 0x0000040000307882 */ /* 0x000fe40000000000 */
[----:B------:R-:W1:Y:S01]  /*4c60*/  LDC R91, c[0x0][0x370] ;  /* 0x0000dc00ff5b7b82 */ /* 0x000e620000000800 */
[----:B------:R-:W-:Y:S01]  /*4c70*/  ULEA UR48, UR37, UR48, 0x18 ;  /* 0x0000003025307291 */ /* 0x000fe2000f8ec0ff */
[C---:B------:R-:W-:Y:S01]  /*4c80*/  LOP3.LUT R5, R4.reuse, 0x1c0, RZ, 0xc0, !PT ;  /* 0x000001c004057812 */ /* 0x040fe200078ec0ff */
[----:B------:R-:W-:Y:S01]  /*4c90*/  IMAD.SHL.U32 R92, R101, 0x8, RZ ;  /* 0x00000008655c7824 */ /* 0x000fe200078e00ff */
[----:B------:R-:W-:Y:S01]  /*4ca0*/  LOP3.LUT R4, R4, 0x200, RZ, 0xc0, !PT ;  /* 0x0000020004047812 */ /* 0x000fe200078ec0ff */
[----:B------:R-:W-:Y:S01]  /*4cb0*/  IMAD.MOV.U32 R99, RZ, RZ, 0x20 ;  /* 0x00000020ff637424 */ /* 0x000fe200078e00ff */
[----:B------:R-:W-:Y:S01]  /*4cc0*/  LOP3.LUT R3, R5, 0x8, R3, 0xf8, !PT ;  /* 0x0000000805037812 */ /* 0x000fe200078ef803 */
[----:B------:R-:W-:Y:S01]  /*4cd0*/  UIADD3 UR4, UPT, UPT, UR48, 0x400, URZ ;  /* 0x0000040030047890 */ /* 0x000fe2000fffe0ff */
[----:B------:R-:W2:Y:S01]  /*4ce0*/  LDC R42, c[0x0][0xb0c] ;  /* 0x0002c300ff2a7b82 */ /* 0x000ea20000000800 */
[----:B------:R-:W-:Y:S01]  /*4cf0*/  LOP3.LUT R46, R46, 0x600000, RZ, 0xc0, !PT ;  /* 0x006000002e2e7812 */ /* 0x000fe200078ec0ff */
[----:B------:R-:W-:Y:S01]  /*4d00*/  IMAD.MOV.U32 R98, RZ, RZ, 0x1 ;  /* 0x00000001ff627424 */ /* 0x000fe200078e00ff */
[----:B------:R-:W-:Y:S01]  /*4d10*/  LOP3.LUT R2, R4, 0xc00, R2, 0xf8, !PT ;  /* 0x00000c0004027812 */ /* 0x000fe200078ef802 */
[----:B------:R-:W-:Y:S01]  /*4d20*/  IMAD.MOV.U32 R45, RZ, RZ, RZ ;  /* 0x000000ffff2d7224 */ /* 0x000fe200078e00ff */
[----:B------:R-:W-:-:S02]  /*4d30*/  LOP3.LUT R92, R3, 0x38, R92, 0x78, !PT ;  /* 0x00000038035c7812 */ /* 0x000fc400078e785c */
[----:B------:R-:W-:Y:S02]  /*4d40*/  CS2R R96, SRZ ;  /* 0x0000000000607805 */ /* 0x000fe4000001ff00 */
[----:B------:R-:W-:Y:S01]  /*4d50*/  SEL R100, R99, 0xffffffe0, !P2 ;  /* 0xffffffe063647807 */ /* 0x000fe20005000000 */
[----:B------:R-:W4:Y:S01]  /*4d60*/  LDC R89, c[0x0][0xb20] ;  /* 0x0002c800ff597b82 */ /* 0x000f220000000800 */
[----:B------:R-:W3:Y:S01]  /*4d70*/  LDS R0, [UR48+0x120] ;  /* 0x00012030ff007984 */ /* 0x000ee20008000800 */
[----:B------:R-:W-:Y:S01]  /*4d80*/  LOP3.LUT R92, R2, R92, RZ, 0xfc, !PT ;  /* 0x0000005c025c7212 */ /* 0x000fe200078efcff */
[----:B------:R-:W-:Y:S01]  /*4d90*/  IMAD.MOV.U32 R104, RZ, RZ, RZ ;  /* 0x000000ffff687224 */ /* 0x000fe200078e00ff */
[----:B------:R-:W-:Y:S01]  /*4da0*/  LOP3.LUT R101, R101, 0x60, RZ, 0xc0, !PT ;  /* 0x0000006065657812 */ /* 0x000fe200078ec0ff */
[----:B------:R-:W-:Y:S01]  /*4db0*/  IMAD.U32 R94, RZ, RZ, UR4 ;  /* 0x00000004ff5e7e24 */ /* 0x000fe2000f8e00ff */
[----:B------:R-:W-:Y:S01]  /*4dc0*/  SEL R99, R99, 0xffffffe0, !P1 ;  /* 0xffffffe063637807 */ /* 0x000fe20004800000 */
[----:B------:R-:W1:Y:S01]  /*4dd0*/  LDCU.64 UR52, c[0x0][0x348] ;  /* 0x00006900ff3477ac */ /* 0x000e620008000a00 */
[----:B------:R-:W1:Y:S01]  /*4de0*/  LDC R41, c[0x0][0xb30] ;  /* 0x0002cc00ff297b82 */ /* 0x000e620000000800 */
[----:B------:R-:W1:Y:S01]  /*4df0*/  LDCU.64 UR38, c[0x0][0x888] ;  /* 0x00011100ff2677ac */ /* 0x000e620008000a00 */
[----:B------:R-:W1:Y:S06]  /*4e00*/  LDCU.64 UR44, c[0x0][0x890] ;  /* 0x00011200ff2c77ac */ /* 0x000e6c0008000a00 */
[----:B------:R-:W1:Y:S01]  /*4e10*/  LDC.64 R84, c[0x0][0xb10] ;  /* 0x0002c400ff547b82 */ /* 0x000e620000000a00 */
[----:B------:R-:W-:Y:S01]  /*4e20*/  UMOV UR49, URZ ;  /* 0x000000ff00317c82 */ /* 0x000fe20008000000 */
[----:B------:R-:W-:-:S06]  /*4e30*/  UMOV UR51, URZ ;  /* 0x000000ff00337c82 */ /* 0x000fcc0008000000 */
[----:B------:R-:W1:Y:S08]  /*4e40*/  LDC.64 R38, c[0x0][0xb18] ;  /* 0x0002c600ff267b82 */ /* 0x000e700000000a00 */
[----:B------:R-:W1:Y:S08]  /*4e50*/  LDC.64 R36, c[0x0][0xb28] ;  /* 0x0002ca00ff247b82 */ /* 0x000e700000000a00 */
[----:B------:R-:W1:Y:S01]  /*4e60*/  LDC.64 R82, c[0x0][0x8b0] ;  /* 0x00022c00ff527b82 */ /* 0x000e620000000a00 */
[----:B---3--:R-:W-:-:S07]  /*4e70*/  IMAD.IADD R46, R0, 0x1, R46 ;  /* 0x00000001002e7824 */ /* 0x008fce00078e022e */
[----:B------:R-:W3:Y:S08]  /*4e80*/  LDC.64 R80, c[0x0][0x8a8] ;  /* 0x00022a00ff507b82 */ /* 0x000ef00000000a00 */
[----:B--2-4-:R-:W1:Y:S02]  /*4e90*/  LDC R90, c[0x0][0x374] ;  /* 0x0000dd00ff5a7b82 */ /* 0x014e640000000800 */
.L_x_124:
[----:B------:R-:W-:Y:S02]  /*4ea0*/  LEA R0, R104, UR48, 0x3 ;  /* 0x0000003068007c11 */ /* 0x000fe4000f8e18ff */
[----:B------:R-:W-:Y:S02]  /*4eb0*/  SHF.L.U32 R2, R96, 0x1f, RZ ;  /* 0x0000001f60027819 */ /* 0x000fe400000006ff */
[----:B-1----:R-:W-:Y:S02]  /*4ec0*/  LEA R16, R104, UR48, 0x4 ;  /* 0x0000003068107c11 */ /* 0x002fe4000f8e20ff */
[----:B------:R-:W2:Y:S02]  /*4ed0*/  SYNCS.PHASECHK.TRANS64.TRYWAIT P0, [R0+URZ+0x70], R2 ;  /* 0x00007002000075a7 */ /* 0x000ea400080011ff */
[----:B--2---:R-:W-:Y:S05]  /*4ee0*/  @!P0 BRA `(.L_x_81) ;  /* 0x00000048008c8947 */ /* 0x004fea0003800000 */
.L_x_168:
[----:B------:R-:W4:Y:S01]  /*4ef0*/  LDC.64 R10, c[0x0][0xb10] ;  /* 0x0002c400ff0a7b82 */ /* 0x000f220000000a00 */
[----:B------:R-:W3:Y:S01]  /*4f00*/  LDS.128 R16, [R16+0x100] ;  /* 0x0001000010107984 */ /* 0x000ee20000000c00 */
[----:B-1----:R-:W-:Y:S01]  /*4f10*/  ISETP.NE.AND P1, PT, R41, 0x1, PT ;  /* 0x000000012900780c */ /* 0x002fe20003f25270 */
[----:B--2---:R-:W-:Y:S01]  /*4f20*/  VIADD R0, R0, 0x80 ;  /* 0x0000008000007836 */ /* 0x004fe20000000000 */
[----:B------:R-:W-:Y:S04]  /*4f30*/  ISETP.GE.AND P0, PT, R40, 0x1, PT ;  /* 0x000000012800780c */ /* 0x000fe80003f06270 */
[----:B------:R-:W1:Y:S01]  /*4f40*/  LDC.64 R8, c[0x0][0xb18] ;  /* 0x0002c600ff087b82 */ /* 0x000e620000000a00 */
[----:B------:R-:W-:Y:S01]  /*4f50*/  PRMT R0, RZ, 0x654, R0 ;  /* 0x00000654ff007816 */ /* 0x000fe20000000000 */
[----:B------:R-:W-:Y:S01]  /*4f60*/  @!PT LDS RZ, [RZ] ;  /* 0x00000000fffff984 */ /* 0x000fe20000000800 */
[----:B------:R-:W-:Y:S01]  /*4f70*/  @!PT LDS RZ, [RZ] ;  /* 0x00000000fffff984 */ /* 0x000fe20000000800 */
[----:B------:R-:W-:Y:S01]  /*4f80*/  @!PT LDS RZ, [RZ] ;  /* 0x00000000fffff984 */ /* 0x000fe20000000800 */
[----:B------:R-:W-:Y:S01]  /*4f90*/  @!PT LDS RZ, [RZ] ;  /* 0x00000000fffff984 */ /* 0x000fe20000000800 */
[----:B------:R2:W-:Y:S06]  /*4fa0*/  MEMBAR.ALL.CTA ;  /* 0x0000000000007992 */ /* 0x0005ec0000008000 */
[----:B--2---:R-:W2:Y:S01]  /*4fb0*/  FENCE.VIEW.ASYNC.S ;  /* 0x00000000000073c6 */ /* 0x004ea20000000000 */
[----:B------:R-:W1:Y:S08]  /*4fc0*/  @!P1 LDC R12, c[0x0][0xb20] ;  /* 0x0002c800ff0c9b82 */ /* 0x000e700000000800 */
[----:B------:R-:W1:Y:S01]  /*4fd0*/  @!P1 LDC R7, c[0x0][0xb0c] ;  /* 0x0002c300ff079b82 */ /* 0x000e620000000800 */
[----:B--2---:R2:W-:Y:S01]  /*4fe0*/  SYNCS.ARRIVE.TRANS64.RED.A1T0 RZ, [R0+URZ], RZ ;  /* 0x000000ff00ff79a7 */ /* 0x0045e200081004ff */
[----:B---3--:R-:W-:Y:S04]  /*4ff0*/  LOP3.LUT P4, RZ, R18, 0x1, RZ, 0xc0, !PT ;  /* 0x0000000112ff7812 */ /* 0x008fe8000788c0ff */
[----:B------:R-:W-:Y:S09]  /*5000*/  P2R R102, PR, RZ, 0x10 ;  /* 0x00000010ff667803 */ /* 0x000ff20000000000 */
[----:B------:R-:W-:Y:S02]  /*5010*/  @P4 MOV R44, R16 ;  /* 0x00000010002c4202 */ /* 0x000fe40000000f00 */
[----:B------:R-:W-:Y:S01]  /*5020*/  @P4 LOP3.LUT R43, R17, 0xffff, RZ, 0xc0, !PT ;  /* 0x0000ffff112b4812 */ /* 0x000fe200078ec0ff */
[----:B--2-4-:R-:W-:Y:S06]  /*5030*/  @!P0 BRA `(.L_x_82) ;  /* 0x0000000000a48947 */ /* 0x014fec0003800000 */
[----:B------:R-:W-:Y:S01]  /*5040*/  IMAD.HI.U32 R0, R90, R39, RZ ;  /* 0x000000275a007227 */ /* 0x000fe200078e00ff */
[----:B------:R-:W-:Y:S02]  /*5050*/  ISETP.NE.AND P0, PT, R38, 0x1, PT ;  /* 0x000000012600780c */ /* 0x000fe40003f05270 */
[----:B------:R-:W-:Y:S01]  /*5060*/  ISETP.NE.AND P2, PT, R40, 0x1, PT ;  /* 0x000000012800780c */ /* 0x000fe20003f45270 */
[----:B------:R-:W-:Y:S01]  /*5070*/  IMAD.HI.U32 R4, R91, R84, RZ ;  /* 0x000000545b047227 */ /* 0x000fe200078e00ff */
[----:B------:R-:W-:Y:S02]  /*5080*/  SHF.R.U32.HI R0, RZ, R89, R0 ;  /* 0x00000059ff007219 */ /* 0x000fe40000011600 */
[----:B------:R-:W-:Y:S01]  /*5090*/  ISETP.NE.AND P3, PT, R42, 0x1, PT ;  /* 0x000000012a00780c */ /* 0x000fe20003f65270 */
[----:B------:R-:W-:Y:S01]  /*50a0*/  IMAD.HI.U32 R6, R43, R39, RZ ;  /* 0x000000272b067227 */ /* 0x000fe200078e00ff */
[-C--:B------:R-:W-:Y:S02]  /*50b0*/  SHF.R.U32.HI R4, RZ, R85.reuse, R4 ;  /* 0x00000055ff047219 */ /* 0x080fe40000011604 */
[----:B------:R-:W-:Y:S01]  /*50c0*/  SEL R0, R90, R0, !P0 ;  /* 0x000000005a007207 */ /* 0x000fe20004000000 */
[----:B------:R-:W-:Y:S01]  /*50d0*/  IMAD.HI.U32 R5, R44, R84, RZ ;  /* 0x000000542c057227 */ /* 0x000fe200078e00ff */
[----:B------:R-:W-:Y:S03]  /*50e0*/  SEL R4, R91, R4, !P3 ;  /* 0x000000045b047207 */ /* 0x000fe60005800000 */
[-C--:B------:R-:W-:Y:S01]  /*50f0*/  IMAD.HI.U32 R3, R0, R36.reuse, RZ ;  /* 0x0000002400037227 */ /* 0x080fe200078e00ff */
[----:B------:R-:W-:Y:S03]  /*5100*/  SHF.R.U32.HI R5, RZ, R85, R5 ;  /* 0x00000055ff057219 */ /* 0x000fe60000011605 */
[----:B------:R-:W-:Y:S01]  /*5110*/  IMAD.HI.U32 R2, R4, R36, RZ ;  /* 0x0000002404027227 */ /* 0x000fe200078e00ff */
[----:B------:R-:W-:Y:S02]  /*5120*/  @P2 SHF.R.U32.HI R0, RZ, R37, R3 ;  /* 0x00000025ff002219 */ /* 0x000fe40000011603 */
[----:B------:R-:W-:Y:S02]  /*5130*/  SHF.R.U32.HI R3, RZ, R89, R6 ;  /* 0x00000059ff037219 */ /* 0x000fe40000011606 */
[----:B------:R-:W-:Y:S01]  /*5140*/  @P2 SHF.R.U32.HI R4, RZ, R37, R2 ;  /* 0x00000025ff042219 */ /* 0x000fe20000011602 */
[----:B------:R-:W-:Y:S01]  /*5150*/  IMAD R0, R40, R0, RZ ;  /* 0x0000000028007224 */ /* 0x000fe200078e02ff */
[----:B------:R-:W-:Y:S02]  /*5160*/  SEL R3, R43, R3, !P0 ;  /* 0x000000032b037207 */ /* 0x000fe40004000000 */
[----:B------:R-:W-:Y:S01]  /*5170*/  SEL R2, R44, R5, !P3 ;  /* 0x000000052c027207 */ /* 0x000fe20005800000 */
[----:B------:R-:W-:Y:S01]  /*5180*/  IMAD R5, R40, R4, RZ ;  /* 0x0000000428057224 */ /* 0x000fe200078e02ff */
[C---:B------:R-:W-:Y:S01]  /*5190*/  ISETP.GE.AND P0, PT, R3.reuse, R0, PT ;  /* 0x000000000300720c */ /* 0x040fe20003f06270 */
[C---:B------:R-:W-:Y:S03]  /*51a0*/  IMAD.HI.U32 R0, R3.reuse, R36, RZ ;  /* 0x0000002403007227 */ /* 0x040fe600078e00ff */
[C---:B------:R-:W-:Y:S02]  /*51b0*/  ISETP.GE.OR P0, PT, R2.reuse, R5, P0 ;  /* 0x000000050200720c */ /* 0x040fe40000706670 */
[----:B------:R-:W-:Y:S04]  /*51c0*/  SHF.R.U32.HI R0, RZ, R37, R0 ;  /* 0x00000025ff007219 */ /* 0x000fe80000011600 */
[C---:B------:R-:W-:Y:S05]  /*51d0*/  SEL R6, R3.reuse, R0, !P2 ;  /* 0x0000000003067207 */ /* 0x040fea0005000000 */
        /* <DEDUP_REMOVED lines=14> */
[----:B------:R-:W-:Y:S07]  /*52c0*/  IMAD R43, R3, R38, R43 ;  /* 0x00000026032b7224 */ /* 0x000fee00078e022b */
.L_x_82:
[----:B-1----:R-:W-:Y:S01]  /*52d0*/  @!P1 ISETP.NE.AND P0, PT, R8, 0x1, PT ;  /* 0x000000010800980c */ /* 0x002fe20003f05270 */
[----:B------:R-:W-:Y:S01]  /*52e0*/  @!P1 IMAD.HI.U32 R2, R43, R9, RZ ;  /* 0x000000092b029227 */ /* 0x000fe200078e00ff */
[----:B------:R-:W-:Y:S01]  /*52f0*/  R2UR UR42, R15 ;  /* 0x000000000f2a72ca */ /* 0x000fe200000e0000 */
[----:B------:R-:W-:Y:S01]  /*5300*/  BSSY.RECONVERGENT B6, `(.L_x_83) ;  /* 0x0000031000067945 */ /* 0x000fe20003800200 */
[----:B------:R-:W-:Y:S01]  /*5310*/  R2UR UR41, R14 ;  /* 0x000000000e2972ca */ /* 0x000fe200000e0000 */
[----:B------:R-:W-:Y:S01]  /*5320*/  @!P1 IMAD.HI.U32 R0, R44, R10, RZ ;  /* 0x0000000a2c009227 */ /* 0x000fe200078e00ff */
[----:B------:R-:W-:Y:S02]  /*5330*/  @!P1 SHF.R.U32.HI R2, RZ, R12, R2 ;  /* 0x0000000cff029219 */ /* 0x000fe40000011602 */
[----:B------:R-:W-:Y:S01]  /*5340*/  @!P1 ISETP.NE.AND P2, PT, R7, 0x1, PT ;  /* 0x000000010700980c */ /* 0x000fe20003f45270 */
[----:B------:R-:W-:Y:S01]  /*5350*/  VIADD R104, R104, 0x1 ;  /* 0x0000000168687836 */ /* 0x000fe20000000000 */
[----:B------:R-:W-:Y:S02]  /*5360*/  @!P1 SEL R2, R43, R2, !P0 ;  /* 0x000000022b029207 */ /* 0x000fe40004000000 */
[----:B------:R-:W-:Y:S02]  /*5370*/  @!P1 SHF.R.U32.HI R0, RZ, R11, R0 ;  /* 0x0000000bff009219 */ /* 0x000fe40000011600 */
[----:B------:R-:W-:Y:S01]  /*5380*/  LOP3.LUT P0, RZ, R94, 0x3f0, RZ, 0xc0, !PT ;  /* 0x000003f05eff7812 */ /* 0x000fe2000780c0ff */
[----:B------:R-:W-:Y:S01]  /*5390*/  USHF.L.U32 UR42, UR42, 0x6, URZ ;  /* 0x000000062a2a7899 */ /* 0x000fe200080006ff */
[----:B------:R-:W-:Y:S01]  /*53a0*/  @!P1 SEL R3, R44, R0, !P2 ;  /* 0x000000002c039207 */ /* 0x000fe20005000000 */
[----:B------:R-:W-:Y:S01]  /*53b0*/  USHF.L.U32 UR41, UR41, 0x8, URZ ;  /* 0x0000000829297899 */ /* 0x000fe200080006ff */
[----:B------:R-:W-:Y:S03]  /*53c0*/  @P4 SHF.R.U32.HI R95, RZ, 0x10, R17 ;  /* 0x00000010ff5f4819 */ /* 0x000fe60000011611 */
[----:B------:R-:W-:Y:S02]  /*53d0*/  @!P1 IMAD.IADD R0, R2, 0x1, -R3 ;  /* 0x0000000102009824 */ /* 0x000fe400078e0a03 */
[----:B------:R-:W-:Y:S02]  /*53e0*/  @!P1 IMAD.IADD R2, R3, 0x1, -R2 ;  /* 0x0000000103029824 */ /* 0x000fe400078e0a02 */
[----:B------:R-:W-:Y:S02]  /*53f0*/  @!P1 IMAD R44, R0, R7, R44 ;  /* 0x00000007002c9224 */ /* 0x000fe400078e022c */
[----:B------:R-:W-:Y:S01]  /*5400*/  @!P1 IMAD R43, R2, R8, R43 ;  /* 0x00000008022b9224 */ /* 0x000fe200078e022b */
[----:B------:R-:W-:Y:S06]  /*5410*/  @!P0 BRA `(.L_x_84) ;  /* 0x00000000007c8947 */ /* 0x000fec0003800000 */
[----:B------:R-:W1:Y:S01]  /*5420*/  LDCU.64 UR8, c[0x4][0x80] ;  /* 0x01001000ff0877ac */ /* 0x000e620008000a00 */
[----:B------:R-:W-:Y:S01]  /*5430*/  MOV R2, 0x0 ;  /* 0x0000000000027802 */ /* 0x000fe20000000f00 */
[----:B------:R-:W-:Y:S02]  /*5440*/  HFMA2 R12, -RZ, RZ, 0, 5.9604644775390625e-08 ;  /* 0x00000001ff0c7431 */ /* 0x000fe400000001ff */
[----:B------:R-:W-:Y:S01]  /*5450*/  IMAD.MOV.U32 R8, RZ, RZ, 0x70 ;  /* 0x00000070ff087424 */ /* 0x000fe200078e00ff */
[----:B------:R2:W3:Y:S01]  /*5460*/  LDC.64 R14, c[0x4][R2] ;  /* 0x01000000020e7b82 */ /* 0x0004e20000000a00 */
[----:B------:R-:W4:Y:S01]  /*5470*/  LDCU.64 UR6, c[0x4][0x88] ;  /* 0x01001100ff0677ac */ /* 0x000f220008000a00 */
[----:B------:R-:W-:Y:S01]  /*5480*/  IMAD.MOV.U32 R13, RZ, RZ, RZ ;  /* 0x000000ffff0d7224 */ /* 0x000fe200078e00ff */
[----:B------:R-:W2:Y:S01]  /*5490*/  LDCU.64 UR4, c[0x4][0x8] ;  /* 0x01000100ff0477ac */ /* 0x000ea20008000a00 */
[----:B-1----:R-:W-:Y:S01]  /*54a0*/  MOV R5, UR9 ;  /* 0x0000000900057c02 */ /* 0x002fe20008000f00 */
[----:B------:R-:W-:Y:S01]  /*54b0*/  IMAD.U32 R4, RZ, RZ, UR8 ;  /* 0x00000008ff047e24 */ /* 0x000fe2000f8e00ff */
[----:B----4-:R-:W-:Y:S01]  /*54c0*/  MOV R7, UR7 ;  /* 0x0000000700077c02 */ /* 0x010fe20008000f00 */
[----:B------:R-:W-:Y:S01]  /*54d0*/  IMAD.U32 R6, RZ, RZ, UR6 ;  /* 0x00000006ff067e24 */ /* 0x000fe2000f8e00ff */
[----:B--2---:R-:W-:Y:S01]  /*54e0*/  MOV R11, UR5 ;  /* 0x00000005000b7c02 */ /* 0x004fe20008000f00 */
[----:B------:R-:W-:Y:S02]  /*54f0*/  IMAD.U32 R10, RZ, RZ, UR4 ;  /* 0x00000004ff0a7e24 */ /* 0x000fe4000f8e00ff */
[----:B------:R-:W-:Y:S07]  /*5500*/  LEPC R20, `(.L_x_85) ;  /* 0x000000001014794e */ /* 0x000fee0000000000 */
[----:B---3-5:R-:W-:Y:S05]  /*5510*/  CALL.ABS.NOINC R14 ;  /* 0x000000000e007343 */ /* 0x028fea0003c00000 */
.L_x_85:
[----:B------:R-:W1:Y:S01]  /*5520*/  LDCU.64 UR8, c[0x4][0x80] ;  /* 0x01001000ff0877ac */ /* 0x000e620008000a00 */
[----:B------:R-:W2:Y:S01]  /*5530*/  LDC.64 R2, c[0x4][R2] ;  /* 0x0100000002027b82 */ /* 0x000ea20000000a00 */
[----:B------:R-:W-:Y:S02]  /*5540*/  HFMA2 R12, -RZ, RZ, 0, 5.9604644775390625e-08 ;  /* 0x00000001ff0c7431 */ /* 0x000fe400000001ff */
[----:B------:R-:W-:Y:S02]  /*5550*/  IMAD.MOV.U32 R8, RZ, RZ, 0x70 ;  /* 0x00000070ff087424 */ /* 0x000fe400078e00ff */
[----:B------:R-:W-:Y:S01]  /*5560*/  IMAD.MOV.U32 R13, RZ, RZ, RZ ;  /* 0x000000ffff0d7224 */ /* 0x000fe200078e00ff */
[----:B------:R-:W3:Y:S01]  /*5570*/  LDCU.64 UR6, c[0x4][0x88] ;  /* 0x01001100ff0677ac */ /* 0x000ee20008000a00 */
[----:B------:R-:W4:Y:S01]  /*5580*/  LDCU.64 UR4, c[0x4][0x8] ;  /* 0x01000100ff0477ac */ /* 0x000f220008000a00 */
[----:B-1----:R-:W-:Y:S02]  /*5590*/  MOV R4, UR8 ;  /* 0x0000000800047c02 */ /* 0x002fe40008000f00 */
[----:B------:R-:W-:Y:S02]  /*55a0*/  MOV R5, UR9 ;  /* 0x0000000900057c02 */ /* 0x000fe40008000f00 */
[----:B---3--:R-:W-:Y:S01]  /*55b0*/  MOV R7, UR7 ;  /* 0x0000000700077c02 */ /* 0x008fe20008000f00 */
[----:B------:R-:W-:Y:S01]  /*55c0*/  IMAD.U32 R6, RZ, RZ, UR6 ;  /* 0x00000006ff067e24 */ /* 0x000fe2000f8e00ff */
[----:B----4-:R-:W-:Y:S01]  /*55d0*/  MOV R11, UR5 ;  /* 0x00000005000b7c02 */ /* 0x010fe20008000f00 */
[----:B------:R-:W-:Y:S02]  /*55e0*/  IMAD.U32 R10, RZ, RZ, UR4 ;  /* 0x00000004ff0a7e24 */ /* 0x000fe4000f8e00ff */
[----:B------:R-:W-:Y:S07]  /*55f0*/  LEPC R20, `(.L_x_84) ;  /* 0x000000001014794e */ /* 0x000fee0000000000 */
[----:B--2---:R-:W-:Y:S05]  /*5600*/  CALL.ABS.NOINC R2 ;  /* 0x0000000002007343 */ /* 0x004fea0003c00000 */
.L_x_84:
[----:B------:R-:W-:Y:S05]  /*5610*/  BSYNC.RECONVERGENT B6 ;  /* 0x0000000000067941 */ /* 0x000fea0003800200 */
.L_x_83:
[----:B------:R-:W-:Y:S01]  /*5620*/  ISETP.NE.U32.AND P4, PT, R82, RZ, PT ;  /* 0x000000ff5200720c */ /* 0x000fe20003f85070 */
[----:B------:R-:W-:Y:S01]  /*5630*/  UISETP.NE.AND UP2, UPT, UR50, URZ, UPT ;  /* 0x000000ff3200728c */ /* 0x000fe2000bf45270 */
[----:B------:R-:W-:Y:S01]  /*5640*/  ISETP.NE.U32.AND P2, PT, RZ, UR38, PT ;  /* 0x00000026ff007c0c */ /* 0x000fe2000bf45070 */
[----:B------:R-:W-:Y:S01]  /*5650*/  UISETP.NE.U32.AND UP1, UPT, UR44, URZ, UPT ;  /* 0x000000ff2c00728c */ /* 0x000fe2000bf25070 */
[----:B------:R-:W-:Y:S01]  /*5660*/  ISETP.NE.AND.EX P4, PT, R83, RZ, PT, P4 ;  /* 0x000000ff5300720c */ /* 0x000fe20003f85340 */
[----:B------:R-:W-:Y:S01]  /*5670*/  UPLOP3.LUT UP0, UPT, UPT, UPT, UPT, 0x40, 0x4 ;  /* 0x000000000004789c */ /* 0x000fe20003f0e870 */
[----:B------:R-:W-:Y:S01]  /*5680*/  ISETP.NE.AND.EX P2, PT, RZ, UR39, PT, P2 ;  /* 0x00000027ff007c0c */ /* 0x000fe2000bf45320 */
[----:B------:R-:W-:Y:S01]  /*5690*/  UISETP.NE.AND.EX UP1, UPT, UR45, URZ, UPT, UP1 ;  /* 0x000000ff2d00728c */ /* 0x000fe2000bf25310 */
[----:B------:R-:W-:Y:S04]  /*56a0*/  PLOP3.LUT P1, PT, PT, PT, UP2, 0x80, 0x8 ;  /* 0x000000000008781c */ /* 0x000fe80003f2f028 */
[----:B------:R-:W-:Y:S06]  /*56b0*/  @UP2 UPLOP3.LUT UP0, UPT, UPT, UPT, UP1, 0x80, 0x8 ;  /* 0x000000000008289c */ /* 0x000fec0003f0f010 */
[----:B------:R-:W-:Y:S01]  /*56c0*/  PLOP3.LUT P0, PT, PT, PT, UP0, 0x80, 0x8 ;  /* 0x000000000008781c */ /* 0x000fe20003f0f008 */
[----:B------:R-:W-:Y:S01]  /*56d0*/  @!UPT UIADD3 URZ, UPT, UPT, URZ, URZ, URZ ;  /* 0x000000fffffff290 */ /* 0x000fe2000fffe0ff */
[----:B------:R-:W-:Y:S11]  /*56e0*/  BRA.U !UP1, `(.L_x_86) ;  /* 0x0000000109387547 */ /* 0x000ff6000b800000 */
[----:B------:R-:W-:Y:S01]  /*56f0*/  UISETP.NE.U32.AND UP0, UPT, UR38, URZ, UPT ;  /* 0x000000ff2600728c */ /* 0x000fe2000bf05070 */
[----:B------:R-:W-:Y:S02]  /*5700*/  HFMA2 R0, -RZ, RZ, 0, 5.9604644775390625e-08 ;  /* 0x00000001ff007431 */ /* 0x000fe400000001ff */
[----:B------:R-:W-:Y:S01]  /*5710*/  IMAD.MOV.U32 R88, RZ, RZ, 0x1 ;  /* 0x00000001ff587424 */ /* 0x000fe200078e00ff */
[----:B------:R-:W-:Y:S06]  /*5720*/  UISETP.NE.AND.EX UP0, UPT, UR39, URZ, UPT, UP0 ;  /* 0x000000ff2700728c */ /* 0x000fec000bf05300 */
[----:B------:R-:W-:Y:S05]  /*5730*/  PLOP3.LUT P3, PT, PT, PT, UP0, 0x80, 0x8 ;  /* 0x000000000008781c */ /* 0x000fea0003f6f008 */
[----:B------:R-:W1:Y:S01]  /*5740*/  @UP0 LDCU.64 UR6, c[0x0][0x888] ;  /* 0x00011100ff0607ac */ /* 0x000e620008000a00 */
[----:B------:R-:W-:Y:S07]  /*5750*/  @UP0 UIMAD UR4, UR36, UR44, URZ ;  /* 0x0000002c240402a4 */ /* 0x000fee000f8e02ff */
[----:B------:R-:W-:Y:S01]  /*5760*/  @!P3 PRMT R88, R0, 0x7610, R88 ;  /* 0x000076100058b816 */ /* 0x000fe20000000058 */
[----:B-1----:R-:W-:Y:S03]  /*5770*/  @UP0 UIMAD.WIDE UR6, UR4, 0x4, UR6 ;  /* 0x00000004040608a5 */ /* 0x002fe6000f8e0206 */
[----:B------:R-:W1:Y:S03]  /*5780*/  @!UP0 LDCU UR4, c[0x0][0x880] ;  /* 0x00011000ff0487ac */ /* 0x000e660008000800 */
[----:B------:R-:W-:Y:S01]  /*5790*/  IMAD.U32 R2, RZ, RZ, UR6 ;  /* 0x00000006ff027e24 */ /* 0x000fe2000f8e00ff */
[----:B------:R-:W-:Y:S05]  /*57a0*/  MOV R3, UR7 ;  /* 0x0000000700037c02 */ /* 0x000fea0008000f00 */
[----:B-----5:R2:W5:Y:S02]  /*57b0*/  @P3 LDG.E R49, desc[UR46][R2.64] ;  /* 0x0000002e02313981 */ /* 0x020564000c1e1900 */
[----:B-12---:R-:W-:Y:S02]  /*57c0*/  @!P3 IMAD.U32 R49, RZ, RZ, UR4 ;  /* 0x00000004ff31be24 */ /* 0x006fe4000f8e00ff */
.L_x_86:
[----:B------:R-:W-:Y:S05]  /*57d0*/  @!P4 BRA `(.L_x_87) ;  /* 0x000000000020c947 */ /* 0x000fea0003800000 */
[----:B------:R-:W-:Y:S04]  /*57e0*/  ISETP.NE.U32.AND P3, PT, R80, RZ, PT ;  /* 0x000000ff5000720c */ /* 0x000fe80003f65070 */
[----:B------:R-:W-:Y:S11]  /*57f0*/  ISETP.NE.AND.EX P3, PT, R81, RZ, PT, P3 ;  /* 0x000000ff5100720c */ /* 0x000ff60003f65330 */
[----:B------:R-:W-:Y:S02]  /*5800*/  @!UPT UIADD3 URZ, UPT, UPT, URZ, URZ, URZ ;  /* 0x000000fffffff290 */ /* 0x000fe4000fffe0ff */
[----:B------:R-:W1:Y:S01]  /*5810*/  @P3 LDC.64 R2, c[0x0][0x8a8] ;  /* 0x00022a00ff023b82 */ /* 0x000e620000000a00 */
[----:B------:R-:W-:Y:S04]  /*5820*/  @P3 IMAD R0, R82, UR36, RZ ;  /* 0x0000002452003c24 */ /* 0x000fe8000f8e02ff */
[----:B-1----:R-:W-:Y:S05]  /*5830*/  @P3 IMAD.WIDE R2, R0, 0x4, R2 ;  /* 0x0000000400023825 */ /* 0x002fea00078e0202 */
[----:B-----5:R1:W5:Y:S02]  /*5840*/  @P3 LDG.E R47, desc[UR46][R2.64] ;  /* 0x0000002e022f3981 */ /* 0x020364000c1e1900 */
[----:B-1----:R-:W2:Y:S02]  /*5850*/  @!P3 LDC R47, c[0x0][0x8a0] ;  /* 0x00022800ff2fbb82 */ /* 0x002ea40000000800 */
.L_x_87:
[----:B-----5:R-:W-:Y:S01]  /*5860*/  FSETP.NEU.AND P3, PT, R49, RZ, PT ;  /* 0x000000ff3100720b */ /* 0x020fe20003f6d000 */
[----:B------:R-:W-:Y:S01]  /*5870*/  IMAD.SHL.U32 R66, R92, 0x2, RZ ;  /* 0x000000025c427824 */ /* 0x000fe200078e00ff */
[----:B------:R-:W-:Y:S01]  /*5880*/  SEL R4, RZ, 0xffffffff, P2 ;  /* 0xffffffffff047807 */ /* 0x000fe20001000000 */
[----:B------:R-:W-:Y:S01]  /*5890*/  BSSY B1, `(.L_x_88) ;  /* 0x0000043000017945 */ /* 0x000fe20003800000 */
[----:B------:R-:W-:Y:S01]  /*58a0*/  @P1 LOP3.LUT P2, RZ, R88, 0xff, RZ, 0xc0, !PT ;  /* 0x000000ff58ff1812 */ /* 0x000fe2000784c0ff */
[----:B------:R-:W-:Y:S01]  /*58b0*/  VIADD R107, R66, UR48 ;  /* 0x00000030426b7c36 */ /* 0x000fe20008000000 */
[----:B------:R-:W-:Y:S01]  /*58c0*/  @P1 SEL R0, RZ, 0xffffffff, P3 ;  /* 0xffffffffff001807 */ /* 0x000fe20001800000 */
[----:B------:R-:W-:Y:S01]  /*58d0*/  IMAD.MOV.U32 R67, RZ, RZ, 0x1 ;  /* 0x00000001ff437424 */ /* 0x000fe200078e00ff */
[----:B------:R-:W-:Y:S01]  /*58e0*/  LOP3.LUT R98, R98, 0x1, RZ, 0x3c, !PT ;  /* 0x0000000162627812 */ /* 0x000fe200078e3cff */
[----:B------:R-:W-:Y:S01]  /*58f0*/  IMAD.MOV.U32 R65, RZ, RZ, RZ ;  /* 0x000000ffff417224 */ /* 0x000fe200078e00ff */
[----:B------:R-:W-:Y:S02]  /*5900*/  @P0 SEL R0, R4, R0, !P2 ;  /* 0x0000000004000207 */ /* 0x000fe40005000000 */
[----:B------:R-:W-:Y:S02]  /*5910*/  CS2R R78, SRZ ;  /* 0x00000000004e7805 */ /* 0x000fe4000001ff00 */
[----:B------:R-:W-:Y:S02]  /*5920*/  LEA R64, R45, UR48, 0x3 ;  /* 0x000000302d407c11 */ /* 0x000fe4000f8e18ff */
[----:B------:R-:W-:Y:S02]  /*5930*/  CS2R R76, SRZ ;  /* 0x00000000004c7805 */ /* 0x000fe4000001ff00 */
[----:B------:R-:W-:Y:S02]  /*5940*/  @P1 LOP3.LUT R0, R0, 0x1, RZ, 0xc0, !PT ;  /* 0x0000000100001812 */ /* 0x000fe400078ec0ff */
[----:B------:R-:W-:Y:S02]  /*5950*/  CS2R R70, SRZ ;  /* 0x0000000000467805 */ /* 0x000fe4000001ff00 */
[----:B------:R-:W-:Y:S02]  /*5960*/  SHF.L.U32 R2, R97, 0x1f, RZ ;  /* 0x0000001f61027819 */ /* 0x000fe400000006ff */
[----:B------:R-:W-:Y:S02]  /*5970*/  CS2R R68, SRZ ;  /* 0x0000000000447805 */ /* 0x000fe4000001ff00 */
[----:B------:R-:W-:Y:S02]  /*5980*/  ISETP.NE.U32.OR P6, PT, R0, 0x1, !P1 ;  /* 0x000000010000780c */ /* 0x000fe40004fc5470 */
[----:B------:R-:W-:Y:S02]  /*5990*/  CS2R R62, SRZ ;  /* 0x00000000003e7805 */ /* 0x000fe4000001ff00 */
[----:B------:R-:W-:Y:S02]  /*59a0*/  PLOP3.LUT P2, PT, PT, PT, UP1, 0x80, 0x8 ;  /* 0x000000000008781c */ /* 0x000fe40003f4f018 */
[----:B------:R-:W-:Y:S02]  /*59b0*/  CS2R R60, SRZ ;  /* 0x00000000003c7805 */ /* 0x000fe4000001ff00 */
[----:B------:R-:W-:Y:S02]  /*59c0*/  LEA.HI R48, R45, R45, RZ, 0x1 ;  /* 0x0000002d2d307211 */ /* 0x000fe400078f08ff */
[----:B------:R-:W-:Y:S02]  /*59d0*/  CS2R R58, SRZ ;  /* 0x00000000003a7805 */ /* 0x000fe4000001ff00 */
[----:B------:R-:W-:Y:S02]  /*59e0*/  LOP3.LUT P4, R103, R88, 0xff, RZ, 0xc0, !PT ;  /* 0x000000ff58677812 */ /* 0x000fe4000788c0ff */
[----:B------:R-:W-:Y:S02]  /*59f0*/  CS2R R56, SRZ ;  /* 0x0000000000387805 */ /* 0x000fe4000001ff00 */
[----:B------:R-:W-:Y:S01]  /*5a00*/  SEL R3, RZ, 0xffffffff, P3 ;  /* 0xffffffffff037807 */ /* 0x000fe20001800000 */
[----:B------:R-:W-:Y:S01]  /*5a10*/  VIADD R108, R107, 0x400 ;  /* 0x000004006b6c7836 */ /* 0x000fe20000000000 */
[----:B------:R-:W-:Y:S01]  /*5a20*/  P2R R105, PR, RZ, 0x40 ;  /* 0x00000040ff697803 */ /* 0x000fe20000000000 */
[----:B------:R-:W-:Y:S01]  /*5a30*/  IMAD.IADD R106, R99, 0x1, R107 ;  /* 0x00000001636a7824 */ /* 0x000fe200078e026b */
[----:B------:R-:W-:Y:S02]  /*5a40*/  @P6 SHF.L.U32 R0, R98, 0x1f, RZ ;  /* 0x0000001f62006819 */ /* 0x000fe400000006ff */
[----:B------:R-:W-:Y:S02]  /*5a50*/  @P2 SEL R3, R4, R3, !P4 ;  /* 0x0000000304032207 */ /* 0x000fe40006000000 */
[----:B------:R1:W3:Y:S02]  /*5a60*/  @P6 SYNCS.PHASECHK.TRANS64.TRYWAIT P1, [UR48+0x20], R0 ;  /* 0x00002000ff0065a7 */ /* 0x0002e40008021130 */
[----:B------:R-:W-:Y:S04]  /*5a70*/  LOP3.LUT R3, R3, 0x1, RZ, 0xc0, !PT ;  /* 0x0000000103037812 */ /* 0x000fe800078ec0ff */
[----:B------:R-:W-:Y:S04]  /*5a80*/  ISETP.NE.U32.AND P5, PT, R3, 0x1, PT ;  /* 0x000000010300780c */ /* 0x000fe80003fa5070 */
[----:B------:R-:W-:Y:S01]  /*5a90*/  P2R R72, PR, RZ, 0x20 ;  /* 0x00000020ff487803 */ /* 0x000fe20000000000 */
[----:B------:R4:W2:Y:S01]  /*5aa0*/  SYNCS.PHASECHK.TRANS64.TRYWAIT P0, [R64+URZ+0x90], R2 ;  /* 0x00009002400075a7 */ /* 0x0008a200080011ff */
[C---:B-1----:R-:W-:Y:S01]  /*5ab0*/  IMAD.SHL.U32 R0, R48.reuse, 0x80, RZ ;  /* 0x0000008030007824 */ /* 0x042fe200078e00ff */
[----:B------:R-:W-:Y:S04]  /*5ac0*/  LOP3.LUT R48, R48, 0xffe, RZ, 0xc0, !PT ;  /* 0x00000ffe30307812 */ /* 0x000fe800078ec0ff */
[----:B------:R-:W-:Y:S01]  /*5ad0*/  LOP3.LUT R0, R0, 0xffffff00, RZ, 0xc0, !PT ;  /* 0xffffff0000007812 */ /* 0x000fe200078ec0ff */
[----:B------:R-:W-:Y:S04]  /*5ae0*/  IMAD.IADD R48, R45, 0x1, -R48 ;  /* 0x000000012d307824 */ /* 0x000fe800078e0a30 */
[----:B------:R-:W-:Y:S04]  /*5af0*/  IMAD.IADD R0, R46, 0x1, R0 ;  /* 0x000000012e007824 */ /* 0x000fe800078e0200 */
[----:B------:R-:W-:Y:S01]  /*5b00*/  IMAD R48, R48, 0x100000, R0 ;  /* 0x0010000030307824 */ /* 0x000fe200078e0200 */
[----:B---3--:R-:W-:Y:S01]  /*5b10*/  @P6 SEL R67, RZ, 0x1, !P1 ;  /* 0x00000001ff436807 */ /* 0x008fe20004800000 */
[----:B----4-:R-:W-:Y:S06]  /*5b20*/  @!P6 BRA `(.L_x_89) ;  /* 0x000000000064e947 */ /* 0x010fec0003800000 */
[----:B------:R-:W-:Y:S01]  /*5b30*/  @P5 IMAD R5, R100, 0x2, R108 ;  /* 0x0000000264055824 */ /* 0x000fe200078e026c */
[----:B------:R-:W-:Y:S01]  /*5b40*/  ISETP.NE.AND P1, PT, R67, RZ, PT ;  /* 0x000000ff4300720c */ /* 0x000fe20003f25270 */
[----:B------:R-:W-:Y:S01]  /*5b50*/  IMAD.MOV.U32 R78, RZ, RZ, RZ ;  /* 0x000000ffff4e7224 */ /* 0x000fe200078e00ff */
[----:B------:R-:W-:Y:S01]  /*5b60*/  BSSY B0, `(.L_x_90) ;  /* 0x000000d000007945 */ /* 0x000fe20003800000 */
[----:B------:R-:W-:Y:S01]  /*5b70*/  @P5 IMAD.IADD R4, R99, 0x1, R5 ;  /* 0x0000000163045824 */ /* 0x000fe200078e0205 */
[----:B------:R-:W-:Y:S02]  /*5b80*/  CS2R R70, SRZ ;  /* 0x0000000000467805 */ /* 0x000fe4000001ff00 */
[----:B------:R-:W-:Y:S02]  /*5b90*/  CS2R R68, SRZ ;  /* 0x0000000000447805 */ /* 0x000fe4000001ff00 */
[----:B------:R-:W-:Y:S02]  /*5ba0*/  CS2R R76, SRZ ;  /* 0x00000000004c7805 */ /* 0x000fe4000001ff00 */
[----:B------:R-:W-:Y:S02]  /*5bb0*/  CS2R R58, SRZ ;  /* 0x00000000003a7805 */ /* 0x000fe4000001ff00 */
[----:B------:R-:W-:Y:S02]  /*5bc0*/  CS2R R56, SRZ ;  /* 0x0000000000387805 */ /* 0x000fe4000001ff00 */
[----:B------:R-:W-:Y:S02]  /*5bd0*/  CS2R R62, SRZ ;  /* 0x00000000003e7805 */ /* 0x000fe4000001ff00 */
[----:B------:R-:W-:Y:S01]  /*5be0*/  CS2R R60, SRZ ;  /* 0x00000000003c7805 */ /* 0x000fe2000001ff00 */
[----:B------:R-:W-:Y:S06]  /*5bf0*/  @P1 BRA `(.L_x_91) ;  /* 0x00000000000c1947 */ /* 0x000fec0003800000 */
[----:B------:R-:W-:Y:S04]  /*5c00*/  SHF.L.U32 R3, R98, 0x1f, RZ ;  /* 0x0000001f62037819 */ /* 0x000fe800000006ff */
[----:B------:R-:W1:Y:S02]  /*5c10*/  SYNCS.PHASECHK.TRANS64.TRYWAIT P1, [UR48+0x20], R3 ;  /* 0x00002003ff0075a7 */ /* 0x000e640008021130 */
[----:B-1----:R-:W-:Y:S05]  /*5c20*/  @!P1 BRA `(.L_x_92) ;  /* 0x0000003c00509947 */ /* 0x002fea0003800000 */
.L_x_91:
[----:B------:R-:W-:Y:S05]  /*5c30*/  BSYNC B0 ;  /* 0x0000000000007941 */ /* 0x000fea0003800000 */
.L_x_90:
[----:B------:R-:W-:Y:S01]  /*5c40*/  ISETP.NE.AND P1, PT, R72, RZ, PT ;  /* 0x000000ff4800720c */ /* 0x000fe20003f25270 */
[----:B------:R-:W-:Y:S11]  /*5c50*/  HFMA2 R65, -RZ, RZ, 0, 5.9604644775390625e-08 ;  /* 0x00000001ff417431 */ /* 0x000ff600000001ff */
[----:B------:R-:W-:Y:S01]  /*5c60*/  @!UPT UIADD3 URZ, UPT, UPT, URZ, URZ, URZ ;  /* 0x000000fffffff290 */ /* 0x000fe2000fffe0ff */
[----:B------:R-:W-:Y:S05]  /*5c70*/  @P1 WARPSYNC.ALL ;  /* 0x0000000000001948 */ /* 0x000fea0003800000 */
[----:B------:R3:W4:Y:S04]  /*5c80*/  @P1 LDSM.16.M88.4 R68, [R5] ;  /* 0x000000000544183b */ /* 0x0007280000000200 */
[----:B------:R3:W1:Y:S04]  /*5c90*/  @P1 LDSM.16.M88.4 R76, [R4] ;  /* 0x00000000044c183b */ /* 0x0006680000000200 */
[----:B------:R3:W1:Y:S04]  /*5ca0*/  @P1 LDSM.16.M88.4 R56, [R66+UR48+0x400] ;  /* 0x000400304238183b */ /* 0x0006680008000200 */
[----:B------:R3:W1:Y:S02]  /*5cb0*/  @P1 LDSM.16.M88.4 R60, [R106+0x400] ;  /* 0x000400006a3c183b */ /* 0x0006640000000200 */
.L_x_89:
[----:B------:R-:W-:Y:S05]  /*5cc0*/  BSYNC B1 ;  /* 0x0000000000017941 */ /* 0x000fea0003800000 */
.L_x_88:
[----:B-1----:R-:W-:Y:S04]  /*5cd0*/  SHF.R.U32.HI R0, RZ, 0x15, R48 ;  /* 0x00000015ff007819 */ /* 0x002fe80000011630 */
[----:B------:R-:W-:Y:S01]  /*5ce0*/  LOP3.LUT P1, RZ, R0, 0x3, R93, 0x48, !PT ;  /* 0x0000000300ff7812 */ /* 0x000fe2000782485d */
[----:B------:R-:W-:Y:S01]  /*5cf0*/  @!UPT UIADD3 URZ, UPT, UPT, URZ, URZ, URZ ;  /* 0x000000fffffff290 */ /* 0x000fe2000fffe0ff */
[----:B--2---:R-:W-:Y:S11]  /*5d00*/  @P0 BRA `(.L_x_93) ;  /* 0x0000000000080947 */ /* 0x004ff60003800000 */
[----:B------:R-:W1:Y:S02]  /*5d10*/  SYNCS.PHASECHK.TRANS64.TRYWAIT P0, [R64+URZ+0x90], R2 ;  /* 0x00009002400075a7 */ /* 0x000e6400080011ff */
[----:B-1----:R-:W-:Y:S05]  /*5d20*/  @!P0 BRA `(.L_x_94) ;  /* 0x0000003c00288947 */ /* 0x002fea0003800000 */
.L_x_93:
[----:B------:R-:W-:Y:S05]  /*5d30*/  @!P1 BRA `(.L_x_95) ;  /* 0x0000000000409947 */ /* 0x000fea0003800000 */
[----:B------:R-:W3:Y:S01]  /*5d40*/  LDCU.64 UR8, c[0x4][0x70] ;  /* 0x01000e00ff0877ac */ /* 0x000ee20008000a00 */
[----:B------:R-:W-:Y:S01]  /*5d50*/  MOV R3, 0x0 ;  /* 0x0000000000037802 */ /* 0x000fe20000000f00 */
[----:B------:R-:W-:Y:S02]  /*5d60*/  HFMA2 R12, -RZ, RZ, 0, 5.9604644775390625e-08 ;  /* 0x00000001ff0c7431 */ /* 0x000fe400000001ff */
[----:B------:R-:W-:Y:S02]  /*5d70*/  IMAD.MOV.U32 R8, RZ, RZ, 0x192 ;  /* 0x00000192ff087424 */ /* 0x000fe400078e00ff */
[----:B------:R-:W-:Y:S01]  /*5d80*/  IMAD.MOV.U32 R13, RZ, RZ, RZ ;  /* 0x000000ffff0d7224 */ /* 0x000fe200078e00ff */
[----:B------:R-:W2:Y:S01]  /*5d90*/  LDCU.64 UR6, c[0x4][0x78] ;  /* 0x01000f00ff0677ac */ /* 0x000ea20008000a00 */
[----:B-1----:R-:W1:Y:S01]  /*5da0*/  LDC.64 R2, c[0x4][R3] ;  /* 0x0100000003027b82 */ /* 0x002e620000000a00 */
[----:B------:R-:W5:Y:S01]  /*5db0*/  LDCU.64 UR4, c[0x4][0x10] ;  /* 0x01000200ff0477ac */ /* 0x000f620008000a00 */
[----:B---3--:R-:W-:Y:S01]  /*5dc0*/  MOV R5, UR9 ;  /* 0x0000000900057c02 */ /* 0x008fe20008000f00 */
[----:B------:R-:W-:Y:S01]  /*5dd0*/  IMAD.U32 R4, RZ, RZ, UR8 ;  /* 0x00000008ff047e24 */ /* 0x000fe2000f8e00ff */
[----:B--2---:R-:W-:Y:S01]  /*5de0*/  MOV R7, UR7 ;  /* 0x0000000700077c02 */ /* 0x004fe20008000f00 */
[----:B------:R-:W-:Y:S01]  /*5df0*/  IMAD.U32 R6, RZ, RZ, UR6 ;  /* 0x00000006ff067e24 */ /* 0x000fe2000f8e00ff */
[----:B-----5:R-:W-:Y:S01]  /*5e00*/  MOV R11, UR5 ;  /* 0x00000005000b7c02 */ /* 0x020fe20008000f00 */
[----:B------:R-:W-:Y:S02]  /*5e10*/  IMAD.U32 R10, RZ, RZ, UR4 ;  /* 0x00000004ff0a7e24 */ /* 0x000fe4000f8e00ff */
[----:B------:R-:W-:Y:S07]  /*5e20*/  LEPC R20, `(.L_x_95) ;  /* 0x000000001014794e */ /* 0x000fee0000000000 */
[----:B-1--4-:R-:W-:Y:S05]  /*5e30*/  CALL.ABS.NOINC R2 ;  /* 0x0000000002007343 */ /* 0x012fea0003c00000 */
.L_x_95:
[----:B------:R-:W-:Y:S05]  /*5e40*/  WARPSYNC.ALL ;  /* 0x0000000000007948 */ /* 0x000fea0003800000 */
[----:B------:R-:W-:Y:S01]  /*5e50*/  R2UR UR4, R48 ;  /* 0x00000000300472ca */ /* 0x000fe200000e0000 */
[--C-:B------:R-:W-:Y:S01]  /*5e60*/  HADD2.F32 R50, -RZ, R56.reuse.H0_H0 ;  /* 0x20000038ff327230 */ /* 0x100fe20000004100 */
[----:B------:R-:W-:Y:S01]  /*5e70*/  SHF.L.U32 R73, R100, 0x1, RZ ;  /* 0x0000000164497819 */ /* 0x000fe200000006ff */
[----:B------:R-:W-:Y:S01]  /*5e80*/  HADD2.F32 R51, -RZ, R56.H1_H1 ;  /* 0x30000038ff337230 */ /* 0x000fe20000004100 */
[----:B------:R-:W-:Y:S01]  /*5e90*/  ISETP.NE.AND P0, PT, R101, RZ, PT ;  /* 0x000000ff6500720c */ /* 0x000fe20003f05270 */
[--C-:B------:R-:W-:Y:S01]  /*5ea0*/  HADD2.F32 R52, -RZ, R57.reuse.H0_H0 ;  /* 0x20000039ff347230 */ /* 0x100fe20000004100 */
[----:B------:R-:W-:Y:S01]  /*5eb0*/  IADD3 R108, PT, PT, R108, R73, RZ ;  /* 0x000000496c6c7210 */ /* 0x000fe20007ffe0ff */
[----:B------:R-:W-:Y:S03]  /*5ec0*/  BSSY.RECONVERGENT B0, `(.L_x_96) ;  /* 0x0000086000007945 */ /* 0x000fe60003800200 */
[----:B------:R-:W-:Y:S03]  /*5ed0*/  IADD3 R109, PT, PT, R99, R108, RZ ;  /* 0x0000006c636d7210 */ /* 0x000fe60007ffe0ff */
[----:B---3--:R-:W2:Y:S02]  /*5ee0*/  LDTM.16dp256bit.x8 R4, tmem[UR4] ;  /* 0x00000004000479ee */ /* 0x008ea400081a0000 */
[C---:B--2---:R-:W-:Y:S01]  /*5ef0*/  FMUL R0, R47.reuse, R4 ;  /* 0x000000042f007220 */ /* 0x044fe20000400000 */
[C---:B-1----:R-:W-:Y:S01]  /*5f00*/  FMUL R2, R47.reuse, R5 ;  /* 0x000000052f027220 */ /* 0x042fe20000400000 */
[C---:B------:R-:W-:Y:S01]  /*5f10*/  FMUL R4, R47.reuse, R8 ;  /* 0x000000082f047220 */ /* 0x040fe20000400000 */
[----:B------:R-:W-:Y:S01]  /*5f20*/  FMUL R3, R47, R6 ;  /* 0x000000062f037220 */ /* 0x000fe20000400000 */
[C---:B------:R-:W-:Y:S01]  /*5f30*/  FFMA R0, R49.reuse, R50, R0 ;  /* 0x0000003231007223 */ /* 0x040fe20000000000 */
[----:B------:R-:W-:Y:S01]  /*5f40*/  FFMA R2, R49, R51, R2 ;  /* 0x0000003331027223 */ /* 0x000fe20000000002 */
[C---:B------:R-:W-:Y:S01]  /*5f50*/  FMUL R5, R47.reuse, R9 ;  /* 0x000000092f057220 */ /* 0x040fe20000400000 */
        /* <DEDUP_REMOVED lines=16> */
[----:B------:R-:W-:Y:S02]  /*6060*/  HADD2.F32 R32, -RZ, R57.H1_H1 ;  /* 0x30000039ff207230 */ /* 0x000fe40000004100 */
[C---:B------:R-:W-:Y:S01]  /*6070*/  FMUL R26, R47.reuse, R30 ;  /* 0x0000001e2f1a7220 */ /* 0x040fe20000400000 */
[----:B------:R-:W-:Y:S01]  /*6080*/  FMUL R29, R47, R33 ;  /* 0x000000212f1d7220 */ /* 0x000fe20000400000 */
[--C-:B------:R-:W-:Y:S02]  /*6090*/  HADD2.F32 R33, -RZ, R58.reuse.H0_H0 ;  /* 0x2000003aff217230 */ /* 0x100fe40000004100 */
[----:B------:R-:W-:Y:S01]  /*60a0*/  FFMA R3, R49, R52, R3 ;  /* 0x0000003431037223 */ /* 0x000fe20000000003 */
[C---:B------:R-:W-:Y:S01]  /*60b0*/  FMUL R7, R47.reuse, R7 ;  /* 0x000000072f077220 */ /* 0x040fe20000400000 */
[----:B------:R-:W-:Y:S01]  /*60c0*/  FMUL R30, R47, R34 ;  /* 0x000000222f1e7220 */ /* 0x000fe20000400000 */
[----:B------:R-:W-:Y:S01]  /*60d0*/  HADD2.F32 R34, -RZ, R58.H1_H1 ;  /* 0x3000003aff227230 */ /* 0x000fe20000004100 */
[----:B------:R-:W-:Y:S01]  /*60e0*/  F2FP.F16.F32.PACK_AB R52, R2, R0 ;  /* 0x000000000234723e */ /* 0x000fe200000000ff */
[--C-:B------:R-:W-:Y:S02]  /*60f0*/  HADD2.F32 R0, -RZ, R59.reuse.H0_H0 ;  /* 0x2000003bff007230 */ /* 0x100fe40000004100 */
[C---:B------:R-:W-:Y:S01]  /*6100*/  FFMA R7, R49.reuse, R32, R7 ;  /* 0x0000002031077223 */ /* 0x040fe20000000007 */
[----:B------:R-:W-:Y:S02]  /*6110*/  HADD2.F32 R2, -RZ, R59.H1_H1 ;  /* 0x3000003bff027230 */ /* 0x000fe40000004100 */
[C---:B------:R-:W-:Y:S01]  /*6120*/  FFMA R4, R49.reuse, R33, R4 ;  /* 0x0000002131047223 */ /* 0x040fe20000000004 */
[C---:B------:R-:W-:Y:S01]  /*6130*/  FFMA R5, R49.reuse, R34, R5 ;  /* 0x0000002231057223 */ /* 0x040fe20000000005 */
[----:B------:R-:W-:Y:S01]  /*6140*/  FFMA R6, R49, R0, R6 ;  /* 0x0000000031067223 */ /* 0x000fe20000000006 */
[--C-:B------:R-:W-:Y:S02]  /*6150*/  HADD2.F32 R0, -RZ, R60.reuse.H0_H0 ;  /* 0x2000003cff007230 */ /* 0x100fe40000004100 */
[----:B------:R-:W-:Y:S01]  /*6160*/  FMUL R11, R47, R11 ;  /* 0x0000000b2f0b7220 */ /* 0x000fe20000400000 */
[----:B------:R-:W-:Y:S01]  /*6170*/  F2FP.F16.F32.PACK_AB R53, R7, R3 ;  /* 0x000000030735723e */ /* 0x000fe200000000ff */
[--C-:B------:R-:W-:Y:S02]  /*6180*/  HADD2.F32 R3, -RZ, R61.reuse.H0_H0 ;  /* 0x2000003dff037230 */ /* 0x100fe40000004100 */
[----:B------:R-:W-:Y:S01]  /*6190*/  FMUL R15, R47, R15 ;  /* 0x0000000f2f0f7220 */ /* 0x000fe20000400000 */
[C---:B------:R-:W-:Y:S01]  /*61a0*/  FFMA R11, R49.reuse, R2, R11 ;  /* 0x00000002310b7223 */ /* 0x040fe2000000000b */
[----:B------:R-:W-:Y:S02]  /*61b0*/  HADD2.F32 R2, -RZ, R60.H1_H1 ;  /* 0x3000003cff027230 */ /* 0x000fe40000004100 */
[----:B------:R-:W-:Y:S01]  /*61c0*/  FFMA R8, R49, R0, R8 ;  /* 0x0000000031087223 */ /* 0x000fe20000000008 */
[----:B------:R-:W-:Y:S02]  /*61d0*/  HADD2.F32 R0, -RZ, R61.H1_H1 ;  /* 0x3000003dff007230 */ /* 0x000fe40000004100 */
[C---:B------:R-:W-:Y:S01]  /*61e0*/  FMUL R19, R47.reuse, R19 ;  /* 0x000000132f137220 */ /* 0x040fe20000400000 */
[----:B------:R-:W-:Y:S01]  /*61f0*/  FMUL R23, R47, R23 ;  /* 0x000000172f177220 */ /* 0x000fe20000400000 */
[C---:B------:R-:W-:Y:S01]  /*6200*/  FFMA R9, R49.reuse, R2, R9 ;  /* 0x0000000231097223 */ /* 0x040fe20000000009 */
[--C-:B------:R-:W-:Y:S02]  /*6210*/  HADD2.F32 R2, -RZ, R62.reuse.H0_H0 ;  /* 0x2000003eff027230 */ /* 0x100fe40000004100 */
[C---:B------:R-:W-:Y:S01]  /*6220*/  FFMA R10, R49.reuse, R3, R10 ;  /* 0x00000003310a7223 */ /* 0x040fe2000000000a */
[--C-:B------:R-:W-:Y:S02]  /*6230*/  HADD2.F32 R3, -RZ, R63.reuse.H0_H0 ;  /* 0x2000003fff037230 */ /* 0x100fe40000004100 */
[C---:B------:R-:W-:Y:S01]  /*6240*/  FFMA R15, R49.reuse, R0, R15 ;  /* 0x00000000310f7223 */ /* 0x040fe2000000000f */
[----:B------:R-:W-:Y:S02]  /*6250*/  HADD2.F32 R0, -RZ, R62.H1_H1 ;  /* 0x3000003eff007230 */ /* 0x000fe40000004100 */
[----:B------:R-:W-:Y:S01]  /*6260*/  FFMA R12, R49, R2, R12 ;  /* 0x00000002310c7223 */ /* 0x000fe2000000000c */
[--C-:B----4-:R-:W-:Y:S02]  /*6270*/  HADD2.F32 R2, -RZ, R68.reuse.H0_H0 ;  /* 0x20000044ff027230 */ /* 0x110fe40000004100 */
[C---:B------:R-:W-:Y:S01]  /*6280*/  FMUL R27, R47.reuse, R27 ;  /* 0x0000001b2f1b7220 */ /* 0x040fe20000400000 */
[----:B------:R-:W-:Y:S01]  /*6290*/  FMUL R31, R47, R31 ;  /* 0x0000001f2f1f7220 */ /* 0x000fe20000400000 */
[C---:B------:R-:W-:Y:S01]  /*62a0*/  FFMA R13, R49.reuse, R0, R13 ;  /* 0x00000000310d7223 */ /* 0x040fe2000000000d */
[----:B------:R-:W-:Y:S02]  /*62b0*/  HADD2.F32 R0, -RZ, R63.H1_H1 ;  /* 0x3000003fff007230 */ /* 0x000fe40000004100 */
[----:B------:R-:W-:Y:S01]  /*62c0*/  FFMA R14, R49, R3, R14 ;  /* 0x00000003310e7223 */ /* 0x000fe2000000000e */
[----:B------:R-:W-:Y:S01]  /*62d0*/  HADD2.F32 R3, -RZ, R68.H1_H1 ;  /* 0x30000044ff037230 */ /* 0x000fe20000004100 */
[----:B------:R-:W-:Y:S01]  /*62e0*/  F2FP.F16.F32.PACK_AB R54, R5, R4 ;  /* 0x000000040536723e */ /* 0x000fe200000000ff */
[----:B------:R-:W-:Y:S02]  /*62f0*/  HADD2.F32 R4, -RZ, R79.H0_H0 ;  /* 0x2000004fff047230 */ /* 0x000fe40000004100 */
[C---:B------:R-:W-:Y:S01]  /*6300*/  FFMA R19, R49.reuse, R0, R19 ;  /* 0x0000000031137223 */ /* 0x040fe20000000013 */
[--C-:B------:R-:W-:Y:S02]  /*6310*/  HADD2.F32 R0, -RZ, R69.reuse.H0_H0 ;  /* 0x20000045ff007230 */ /* 0x100fe40000004100 */
[C---:B------:R-:W-:Y:S01]  /*6320*/  FFMA R16, R49.reuse, R2, R16 ;  /* 0x0000000231107223 */ /* 0x040fe20000000010 */
[----:B------:R-:W-:Y:S01]  /*6330*/  FFMA R17, R49, R3, R17 ;  /* 0x0000000331117223 */ /* 0x000fe20000000011 */
[----:B------:R-:W-:Y:S01]  /*6340*/  HADD2.F32 R2, -RZ, R69.H1_H1 ;  /* 0x30000045ff027230 */ /* 0x000fe20000004100 */
[----:B------:R-:W-:Y:S01]  /*6350*/  F2FP.F16.F32.PACK_AB R55, R11, R6 ;  /* 0x000000060b37723e */ /* 0x000fe200000000ff */
[----:B------:R-:W-:Y:S01]  /*6360*/  FFMA R18, R49, R0, R18 ;  /* 0x0000000031127223 */ /* 0x000fe20000000012 */
[--C-:B------:R-:W-:Y:S01]  /*6370*/  HADD2.F32 R0, -RZ, R70.reuse.H0_H0 ;  /* 0x20000046ff007230 */ /* 0x100fe20000004100 */
[----:B------:R-:W-:Y:S01]  /*6380*/  F2FP.F16.F32.PACK_AB R8, R9, R8 ;  /* 0x000000080908723e */ /* 0x000fe200000000ff */
[C---:B------:R-:W-:Y:S01]  /*6390*/  FFMA R23, R49.reuse, R2, R23 ;  /* 0x0000000231177223 */ /* 0x040fe20000000017 */
[----:B------:R1:W-:Y:S01]  /*63a0*/  STSM.16.M88.4 [R107+0x400], R52 ;  /* 0x000400346b007844 */ /* 0x0003e20000000200 */
[----:B------:R-:W-:Y:S02]  /*63b0*/  HADD2.F32 R2, -RZ, R70.H1_H1 ;  /* 0x30000046ff027230 */ /* 0x000fe40000004100 */
[----:B------:R-:W-:Y:S01]  /*63c0*/  FFMA R20, R49, R0, R20 ;  /* 0x0000000031147223 */ /* 0x000fe20000000014 */
[--C-:B------:R-:W-:Y:S01]  /*63d0*/  HADD2.F32 R3, -RZ, R71.reuse.H0_H0 ;  /* 0x20000047ff037230 */ /* 0x100fe20000004100 */
[----:B------:R-:W-:Y:S01]  /*63e0*/  F2FP.F16.F32.PACK_AB R9, R15, R10 ;  /* 0x0000000a0f09723e */ /* 0x000fe200000000ff */
[----:B------:R-:W-:Y:S02]  /*63f0*/  HADD2.F32 R0, -RZ, R71.H1_H1 ;  /* 0x30000047ff007230 */ /* 0x000fe40000004100 */
[C---:B------:R-:W-:Y:S01]  /*6400*/  FFMA R21, R49.reuse, R2, R21 ;  /* 0x0000000231157223 */ /* 0x040fe20000000015 */
[--C-:B------:R-:W-:Y:S02]  /*6410*/  HADD2.F32 R2, -RZ, R76.reuse.H0_H0 ;  /* 0x2000004cff027230 */ /* 0x100fe40000004100 */
[C---:B------:R-:W-:Y:S01]  /*6420*/  FFMA R22, R49.reuse, R3, R22 ;  /* 0x0000000331167223 */ /* 0x040fe20000000016 */
[--C-:B------:R-:W-:Y:S02]  /*6430*/  HADD2.F32 R3, -RZ, R77.reuse.H0_H0 ;  /* 0x2000004dff037230 */ /* 0x100fe40000004100 */
[C---:B------:R-:W-:Y:S01]  /*6440*/  FFMA R27, R49.reuse, R0, R27 ;  /* 0x00000000311b7223 */ /* 0x040fe2000000001b */
[----:B------:R-:W-:Y:S02]  /*6450*/  HADD2.F32 R0, -RZ, R76.H1_H1 ;  /* 0x3000004cff007230 */ /* 0x000fe40000004100 */
[----:B------:R-:W-:Y:S01]  /*6460*/  FFMA R24, R49, R2, R24 ;  /* 0x0000000231187223 */ /* 0x000fe20000000018 */
[--C-:B------:R-:W-:Y:S02]  /*6470*/  HADD2.F32 R2, -RZ, R78.reuse.H0_H0 ;  /* 0x2000004eff027230 */ /* 0x100fe40000004100 */
[----:B------:R-:W-:Y:S01]  /*6480*/  FMUL R35, R47, R35 ;  /* 0x000000232f237220 */ /* 0x000fe20000400000 */
[----:B------:R-:W-:Y:S01]  /*6490*/  F2FP.F16.F32.PACK_AB R10, R13, R12 ;  /* 0x0000000c0d0a723e */ /* 0x000fe200000000ff */
[C---:B------:R-:W-:Y:S01]  /*64a0*/  FFMA R25, R49.reuse, R0, R25 ;  /* 0x0000000031197223 */ /* 0x040fe20000000019 */
[----:B------:R-:W-:Y:S02]  /*64b0*/  HADD2.F32 R0, -RZ, R77.H1_H1 ;  /* 0x3000004dff007230 */ /* 0x000fe40000004100 */
[----:B------:R-:W-:Y:S01]  /*64c0*/  FFMA R26, R49, R3, R26 ;  /* 0x00000003311a7223 */ /* 0x000fe2000000001a */
[----:B------:R-:W-:Y:S01]  /*64d0*/  HADD2.F32 R3, -RZ, R78.H1_H1 ;  /* 0x3000004eff037230 */ /* 0x000fe20000004100 */
[----:B------:R-:W-:Y:S01]  /*64e0*/  F2FP.F16.F32.PACK_AB R11, R19, R14 ;  /* 0x0000000e130b723e */ /* 0x000fe200000000ff */
[C---:B------:R-:W-:Y:S01]  /*64f0*/  FFMA R31, R49.reuse, R0, R31 ;  /* 0x00000000311f7223 */ /* 0x040fe2000000001f */
[----:B------:R-:W-:Y:S02]  /*6500*/  HADD2.F32 R0, -RZ, R79.H1_H1 ;  /* 0x3000004fff007230 */ /* 0x000fe40000004100 */
[C---:B------:R-:W-:Y:S01]  /*6510*/  FFMA R28, R49.reuse, R2, R28 ;  /* 0x00000002311c7223 */ /* 0x040fe2000000001c */
[----:B------:R1:W-:Y:S01]  /*6520*/  STSM.16.M88.4 [R106+0x400], R8 ;  /* 0x000400086a007844 */ /* 0x0003e20000000200 */
[----:B------:R-:W-:Y:S01]  /*6530*/  FFMA R29, R49, R3, R29 ;  /* 0x00000003311d7223 */ /* 0x000fe2000000001d */
[----:B------:R-:W-:Y:S01]  /*6540*/  F2FP.F16.F32.PACK_AB R16, R17, R16 ;  /* 0x000000101110723e */ /* 0x000fe200000000ff */
[----:B------:R-:W-:Y:S01]  /*6550*/  FFMA R30, R49, R4, R30 ;  /* 0x00000004311e7223 */ /* 0x000fe2000000001e */
[----:B------:R-:W-:Y:S01]  /*6560*/  F2FP.F16.F32.PACK_AB R17, R23, R18 ;  /* 0x000000121711723e */ /* 0x000fe200000000ff */
[----:B------:R-:W-:Y:S01]  /*6570*/  FFMA R35, R49, R0, R35 ;  /* 0x0000000031237223 */ /* 0x000fe20000000023 */
[----:B------:R-:W-:Y:S02]  /*6580*/  F2FP.F16.F32.PACK_AB R18, R21, R20 ;  /* 0x000000141512723e */ /* 0x000fe400000000ff */
[----:B------:R-:W-:Y:S02]  /*6590*/  F2FP.F16.F32.PACK_AB R19, R27, R22 ;  /* 0x000000161b13723e */ /* 0x000fe400000000ff */
[----:B------:R-:W-:Y:S02]  /*65a0*/  F2FP.F16.F32.PACK_AB R24, R25, R24 ;  /* 0x000000181918723e */ /* 0x000fe400000000ff */
[----:B------:R-:W-:Y:S01]  /*65b0*/  F2FP.F16.F32.PACK_AB R25, R31, R26 ;  /* 0x0000001a1f19723e */ /* 0x000fe200000000ff */
[----:B------:R1:W-:Y:S01]  /*65c0*/  STSM.16.M88.4 [R108], R16 ;  /* 0x000000106c007844 */ /* 0x0003e20000000200 */
[----:B------:R-:W-:Y:S02]  /*65d0*/  F2FP.F16.F32.PACK_AB R26, R29, R28 ;  /* 0x0000001c1d1a723e */ /* 0x000fe400000000ff */
[----:B------:R-:W-:Y:S05]  /*65e0*/  F2FP.F16.F32.PACK_AB R27, R35, R30 ;  /* 0x0000001e231b723e */ /* 0x000fea00000000ff */
[----:B------:R1:W-:Y:S01]  /*65f0*/  STSM.16.M88.4 [R109], R24 ;  /* 0x000000186d007844 */ /* 0x0003e20000000200 */
[----:B------:R-:W-:Y:S01]  /*6600*/  @!PT LDS RZ, [RZ] ;  /* 0x00000000fffff984 */ /* 0x000fe20000000800 */
[----:B------:R-:W-:Y:S01]  /*6610*/  @!PT LDS RZ, [RZ] ;  /* 0x00000000fffff984 */ /* 0x000fe20000000800 */
[----:B------:R-:W-:Y:S01]  /*6620*/  @!PT LDS RZ, [RZ] ;  /* 0x00000000fffff984 */ /* 0x000fe20000000800 */
[----:B------:R-:W-:Y:S01]  /*6630*/  @!PT LDS RZ, [RZ] ;  /* 0x00000000fffff984 */ /* 0x000fe20000000800 */
[----:B------:R2:W-:Y:S07]  /*6640*/  MEMBAR.ALL.CTA ;  /* 0x0000000000007992 */ /* 0x0005ee0000008000 */
[----:B--2---:R-:W2:Y:S02]  /*6650*/  FENCE.VIEW.ASYNC.S ;  /* 0x00000000000073c6 */ /* 0x004ea40000000000 */
[----:B--2---:R-:W-:Y:S06]  /*6660*/  BAR.SYNC.DEFER_BLOCKING 0x1, 0x80 ;  /* 0x0042000000007b1d */ /* 0x004fec0000010000 */
[----:B------:R-:W-:Y:S05]  /*6670*/  @P0 BRA `(.L_x_97) ;  /* 0x0000000000280947 */ /* 0x000fea0003800000 */
[----:B------:R-:W-:Y:S02]  /*6680*/  UIADD3 UR4, UPT, UPT, UR48, 0x400, URZ ;  /* 0x0000040030047890 */ /* 0x000fe4000fffe0ff */
[----:B------:R-:W-:Y:S01]  /*6690*/  UIADD3 UR6, UP0, UPT, UR52, 0x680, URZ ;  /* 0x0000068034067890 */ /* 0x000fe2000ff1e0ff */
[----:B------:R-:W-:Y:S03]  /*66a0*/  UMOV UR43, UR36 ;  /* 0x00000024002b7c82 */ /* 0x000fe60008000000 */
[----:B------:R-:W-:Y:S01]  /*66b0*/  MOV R94, UR4 ;  /* 0x00000004005e7c02 */ /* 0x000fe20008000f00 */
[----:B------:R-:W-:Y:S03]  /*66c0*/  UIADD3.X UR7, UPT, UPT, URZ, UR53, URZ, UP0, !UPT ;  /* 0x00000035ff077290 */ /* 0x000fe600087fe4ff */
[----:B------:R-:W-:Y:S11]  /*66d0*/  R2UR UR40, R94 ;  /* 0x000000005e2872ca */ /* 0x000ff600000e0000 */
[----:B------:R-:W-:Y:S02]  /*66e0*/  @!UPT UIADD3 URZ, UPT, UPT, URZ, URZ, URZ ;  /* 0x000000fffffff290 */ /* 0x000fe4000fffe0ff */
[----:B------:R2:W-:Y:S01]  /*66f0*/  UTMASTG.3D [UR40], [UR6] ;  /* 0x00000028060073b5 */ /* 0x0005e20008010000 */
[----:B------:R0:W-:Y:S01]  /*6700*/  UTMACMDFLUSH ;  /* 0x00000000000079b7 */ /* 0x0001e20000000000 */
[----:B--2---:R-:W-:Y:S04]  /*6710*/  DEPBAR.LE SB0, 0x1 ;  /* 0x000080400000791a */ /* 0x004fe80000000000 */
.L_x_97:
[----:B------:R-:W-:Y:S05]  /*6720*/  BSYNC.RECONVERGENT B0 ;  /* 0x0000000000007941 */ /* 0x000fea0003800200 */
.L_x_96:
[----:B------:R-:W-:Y:S01]  /*6730*/  BAR.SYNC.DEFER_BLOCKING 0x1, 0x80 ;  /* 0x0042000000007b1d */ /* 0x000fe20000010000 */
[----:B------:R-:W-:Y:S01]  /*6740*/  ISETP.NE.AND P1, PT, R105, RZ, PT ;  /* 0x000000ff6900720c */ /* 0x000fe20003f25270 */
[----:B------:R-:W-:Y:S01]  /*6750*/  UISETP.NE.AND UP0, UPT, UR49, URZ, UPT ;  /* 0x000000ff3100728c */ /* 0x000fe2000bf05270 */
[----:B------:R-:W-:Y:S11]  /*6760*/  LEA R2, R65, UR48, 0x3 ;  /* 0x0000003041027c11 */ /* 0x000ff6000f8e18ff */
[----:B------:R-:W-:Y:S01]  /*6770*/  @P1 SHF.L.U32 R3, R98, 0x1f, RZ ;  /* 0x0000001f62031819 */ /* 0x000fe200000006ff */
[----:B------:R-:W-:Y:S06]  /*6780*/  BRA.U !UP0, `(.L_x_98) ;  /* 0x0000000108247547 */ /* 0x000fec000b800000 */
[----:B------:R-:W-:Y:S01]  /*6790*/  IMAD.U32 R4, RZ, RZ, UR51 ;  /* 0x00000033ff047e24 */ /* 0x000fe2000f8e00ff */
[----:B------:R-:W-:Y:S01]  /*67a0*/  MOV R0, UR37 ;  /* 0x0000002500007c02 */ /* 0x000fe20008000f00 */
[----:B------:R-:W-:Y:S03]  /*67b0*/  UIADD3 UR51, UPT, UPT, UR51, 0x1, URZ ;  /* 0x0000000133337890 */ /* 0x000fe6000fffe0ff */
[----:B------:R-:W-:Y:S01]  /*67c0*/  @P1 LEA R4, R4, UR48, 0x3 ;  /* 0x0000003004041c11 */ /* 0x000fe2000f8e18ff */
[----:B------:R-:W-:Y:S04]  /*67d0*/  UISETP.NE.AND UP0, UPT, UR51, 0x4, UPT ;  /* 0x000000043300788c */ /* 0x000fe8000bf05270 */
[----:B------:R-:W-:Y:S01]  /*67e0*/  @P1 VIADD R4, R4, 0x40 ;  /* 0x0000004004041836 */ /* 0x000fe20000000000 */
[----:B------:R-:W-:Y:S04]  /*67f0*/  USEL UR51, UR51, URZ, UP0 ;  /* 0x000000ff33337287 */ /* 0x000fe80008000000 */
[----:B------:R-:W-:Y:S04]  /*6800*/  @P1 PRMT R0, R0, 0x654, R4 ;  /* 0x0000065400001816 */ /* 0x000fe80000000004 */
[----:B------:R2:W-:Y:S04]  /*6810*/  @P1 SYNCS.ARRIVE.TRANS64.RED.A1T0 RZ, [R0+URZ], RZ ;  /* 0x000000ff00ff19a7 */ /* 0x0005e800081004ff */
.L_x_98:
[----:B------:R-:W3:Y:S01]  /*6820*/  @P1 SYNCS.PHASECHK.TRANS64.TRYWAIT P0, [R2+URZ+0x20], R3 ;  /* 0x00002003020015a7 */ /* 0x000ee200080011ff */
[----:B------:R-:W-:Y:S01]  /*6830*/  BSSY B1, `(.L_x_99) ;  /* 0x0000017000017945 */ /* 0x000fe20003800000 */
[----:B---3--:R-:W-:Y:S03]  /*6840*/  @P1 SEL R67, RZ, 0x1, !P0 ;  /* 0x00000001ff431807 */ /* 0x008fe60004000000 */
[----:B------:R-:W-:Y:S05]  /*6850*/  @!P1 BRA `(.L_x_100) ;  /* 0x0000000000509947 */ /* 0x000fea0003800000 */
[----:B------:R-:W-:Y:S01]  /*6860*/  ISETP.NE.AND P1, PT, R72, RZ, PT ;  /* 0x000000ff4800720c */ /* 0x000fe20003f25270 */
[----:B------:R-:W-:Y:S01]  /*6870*/  BSSY B0, `(.L_x_101) ;  /* 0x000000a000007945 */ /* 0x000fe20003800000 */
[----:B------:R-:W-:Y:S11]  /*6880*/  ISETP.NE.AND P0, PT, R67, RZ, PT ;  /* 0x000000ff4300720c */ /* 0x000ff60003f05270 */
[----:B------:R-:W-:Y:S04]  /*6890*/  @P1 IMAD R5, R65, 0x2000, R66 ;  /* 0x0000200041051824 */ /* 0x000fe800078e0242 */
[----:B------:R-:W-:Y:S05]  /*68a0*/  @P1 VIADD R4, R5, UR48 ;  /* 0x0000003005041c36 */ /* 0x000fea0008000000 */
[----:B------:R-:W-:Y:S01]  /*68b0*/  @P1 IADD3 R3, PT, PT, R73, R4, RZ ;  /* 0x0000000449031210 */ /* 0x000fe20007ffe0ff */
[----:B------:R-:W-:Y:S01]  /*68c0*/  @P1 IMAD.IADD R4, R99, 0x1, R4 ;  /* 0x0000000163041824 */ /* 0x000fe200078e0204 */
[----:B------:R-:W-:Y:S06]  /*68d0*/  @P0 BRA `(.L_x_102) ;  /* 0x00000000000c0947 */ /* 0x000fec0003800000 */
[----:B--2---:R-:W-:Y:S04]  /*68e0*/  SHF.L.U32 R0, R98, 0x1f, RZ ;  /* 0x0000001f62007819 */ /* 0x004fe800000006ff */
[----:B------:R-:W2:Y:S02]  /*68f0*/  SYNCS.PHASECHK.TRANS64.TRYWAIT P0, [R2+URZ+0x20], R0 ;  /* 0x00002000020075a7 */ /* 0x000ea400080011ff */
[----:B--2---:R-:W-:Y:S05]  /*6900*/  @!P0 BRA `(.L_x_103) ;  /* 0x0000003000448947 */ /* 0x004fea0003800000 */
.L_x_102:
[----:B------:R-:W-:Y:S05]  /*6910*/  BSYNC B0 ;  /* 0x0000000000007941 */ /* 0x000fea0003800000 */
.L_x_101:
[----:B------:R-:W-:Y:S02]  /*6920*/  ISETP.NE.AND P0, PT, R72, RZ, PT ;  /* 0x000000ff4800720c */ /* 0x000fe40003f05270 */
[----:B------:R-:W-:Y:S11]  /*6930*/  IADD3 R65, PT, PT, R65, 0x1, RZ ;  /* 0x0000000141417810 */ /* 0x000ff60007ffe0ff */
[----:B--2---:R-:W-:Y:S01]  /*6940*/  @P0 IMAD.IADD R0, R99, 0x1, R3 ;  /* 0x0000000163000824 */ /* 0x004fe200078e0203 */
[----:B------:R-:W-:Y:S05]  /*6950*/  @P0 WARPSYNC.ALL ;  /* 0x0000000000000948 */ /* 0x000fea0003800000 */
[----:B------:R3:W4:Y:S04]  /*6960*/  @P0 LDSM.16.M88.4 R56, [R5+UR48+0x400] ;  /* 0x000400300538083b */ /* 0x0007280008000200 */
[----:B------:R3:W2:Y:S04]  /*6970*/  @P0 LDSM.16.M88.4 R60, [R4+0x400] ;  /* 0x00040000043c083b */ /* 0x0006a80000000200 */
[----:B------:R3:W1:Y:S04]  /*6980*/  @P0 LDSM.16.M88.4 R68, [R3+0x400] ;  /* 0x000400000344083b */ /* 0x0006680000000200 */
[----:B------:R3:W1:Y:S02]  /*6990*/  @P0 LDSM.16.M88.4 R76, [R0+0x400] ;  /* 0x00040000004c083b */ /* 0x0006640000000200 */
.L_x_100:
[----:B------:R-:W-:Y:S05]  /*69a0*/  BSYNC B1 ;  /* 0x0000000000017941 */ /* 0x000fea0003800000 */
.L_x_99:
[----:B--23--:R-:W-:Y:S05]  /*69b0*/  VIADD R0, R48, 0x40 ;  /* 0x0000004030007836 */ /* 0x00cfea0000000000 */
[----:B------:R-:W-:Y:S04]  /*69c0*/  SHF.R.U32.HI R0, RZ, 0x15, R0 ;  /* 0x00000015ff007819 */ /* 0x000fe80000011600 */
[----:B------:R-:W-:Y:S11]  /*69d0*/  LOP3.LUT P0, RZ, R0, 0x3, R93, 0x48, !PT ;  /* 0x0000000300ff7812 */ /* 0x000ff6000780485d */
[----:B------:R-:W-:Y:S02]  /*69e0*/  @!UPT UIADD3 URZ, UPT, UPT, URZ, URZ, URZ ;  /* 0x000000fffffff290 */ /* 0x000fe4000fffe0ff */
[----:B------:R-:W-:Y:S05]  /*69f0*/  @!P0 BRA `(.L_x_104) ;  /* 0x0000000000408947 */ /* 0x000fea0003800000 */
[----:B------:R-:W2:Y:S01]  /*6a00*/  LDCU.64 UR8, c[0x4][0x70] ;  /* 0x01000e00ff0877ac */ /* 0x000ea20008000a00 */
[----:B------:R-:W-:Y:S01]  /*6a10*/  MOV R3, 0x0 ;  /* 0x0000000000037802 */ /* 0x000fe20000000f00 */
[----:B------:R-:W-:Y:S02]  /*6a20*/  HFMA2 R12, -RZ, RZ, 0, 5.9604644775390625e-08 ;  /* 0x00000001ff0c7431 */ /* 0x000fe400000001ff */
[----:B-1----:R-:W-:Y:S02]  /*6a30*/  IMAD.MOV.U32 R8, RZ, RZ, 0x192 ;  /* 0x00000192ff087424 */ /* 0x002fe400078e00ff */
[----:B------:R-:W-:Y:S01]  /*6a40*/  IMAD.MOV.U32 R13, RZ, RZ, RZ ;  /* 0x000000ffff0d7224 */ /* 0x000fe200078e00ff */
[----:B------:R-:W1:Y:S01]  /*6a50*/  LDCU.64 UR6, c[0x4][0x78] ;  /* 0x01000f00ff0677ac */ /* 0x000e620008000a00 */
[----:B------:R-:W3:Y:S01]  /*6a60*/  LDC.64 R2, c[0x4][R3] ;  /* 0x0100000003027b82 */ /* 0x000ee20000000a00 */
[----:B------:R-:W5:Y:S01]  /*6a70*/  LDCU.64 UR4, c[0x4][0x10] ;  /* 0x01000200ff0477ac */ /* 0x000f620008000a00 */
[----:B--2---:R-:W-:Y:S01]  /*6a80*/  MOV R5, UR9 ;  /* 0x0000000900057c02 */ /* 0x004fe20008000f00 */
[----:B------:R-:W-:Y:S01]  /*6a90*/  IMAD.U32 R4, RZ, RZ, UR8 ;  /* 0x00000008ff047e24 */ /* 0x000fe2000f8e00ff */
[----:B-1----:R-:W-:Y:S01]  /*6aa0*/  MOV R7, UR7 ;  /* 0x0000000700077c02 */ /* 0x002fe20008000f00 */
[----:B------:R-:W-:Y:S01]  /*6ab0*/  IMAD.U32 R6, RZ, RZ, UR6 ;  /* 0x00000006ff067e24 */ /* 0x000fe2000f8e00ff */
[----:B-----5:R-:W-:Y:S01]  /*6ac0*/  MOV R11, UR5 ;  /* 0x00000005000b7c02 */ /* 0x020fe20008000f00 */
[----:B------:R-:W-:Y:S02]  /*6ad0*/  IMAD.U32 R10, RZ, RZ, UR4 ;  /* 0x00000004ff0a7e24 */ /* 0x000fe4000f8e00ff */
[----:B------:R-:W-:Y:S07]  /*6ae0*/  LEPC R20, `(.L_x_104) ;  /* 0x000000001014794e */ /* 0x000fee0000000000 */
[----:B---34-:R-:W-:Y:S05]  /*6af0*/  CALL.ABS.NOINC R2 ;  /* 0x0000000002007343 */ /* 0x018fea0003c00000 */
.L_x_104:
[----:B------:R-:W-:Y:S05]  /*6b00*/  WARPSYNC.ALL ;  /* 0x0000000000007948 */ /* 0x000fea0003800000 */
[----:B------:R-:W-:Y:S01]  /*6b10*/  R2UR UR4, R48 ;  /* 0x00000000300472ca */ /* 0x000fe200000e0000 */
[--C-:B----4-:R-:W-:Y:S01]  /*6b20*/  HADD2.F32 R3, -RZ, R56.reuse.H0_H0 ;  /* 0x20000038ff037230 */ /* 0x110fe20000004100 */
[----:B------:R-:W-:Y:S01]  /*6b30*/  ISETP.NE.AND P6, PT, R105, RZ, PT ;  /* 0x000000ff6900720c */ /* 0x000fe20003fc5270 */
[--C-:B------:R-:W-:Y:S01]  /*6b40*/  HADD2.F32 R51, -RZ, R57.reuse.H1_H1 ;  /* 0x30000039ff337230 */ /* 0x100fe20000004100 */
[----:B------:R-:W-:Y:S01]  /*6b50*/  MOV R50, UR51 ;  /* 0x0000003300327c02 */ /* 0x000fe20008000f00 */
[----:B------:R-:W-:Y:S01]  /*6b60*/  BSSY.RECONVERGENT B0, `(.L_x_105) ;  /* 0x000008c000007945 */ /* 0x000fe20003800200 */
[----:B------:R-:W-:Y:S02]  /*6b70*/  MOV R74, UR37 ;  /* 0x00000025004a7c02 */ /* 0x000fe40008000f00 */
[----:B------:R-:W-:Y:S05]  /*6b80*/  ISETP.NE.AND P0, PT, R101, RZ, PT ;  /* 0x000000ff6500720c */ /* 0x000fea0003f05270 */
[----:B-1----:R-:W1:Y:S02]  /*6b90*/  LDTM.16dp256bit.x8 R4, tmem[UR4+0x40] ;  /* 0x00004004000479ee */ /* 0x002e6400081a0000 */
[----:B------:R-:W-:Y:S04]  /*6ba0*/  @P6 LEA R50, R50, UR48, 0x3 ;  /* 0x0000003032326c11 */ /* 0x000fe8000f8e18ff */
[----:B------:R-:W-:Y:S04]  /*6bb0*/  @P6 IADD3 R50, PT, PT, R50, 0x40, RZ ;  /* 0x0000004032326810 */ /* 0x000fe80007ffe0ff */
[----:B------:R-:W-:Y:S01]  /*6bc0*/  @P6 PRMT R74, R74, 0x654, R50 ;  /* 0x000006544a4a6816 */ /* 0x000fe20000000032 */
[----:B------:R-:W-:Y:S02]  /*6bd0*/  HADD2.F32 R50, -RZ, R57.H0_H0 ;  /* 0x20000039ff327230 */ /* 0x000fe40000004100 */
[C---:B-1----:R-:W-:Y:S01]  /*6be0*/  FMUL R0, R47.reuse, R4 ;  /* 0x000000042f007220 */ /* 0x042fe20000400000 */
[----:B------:R-:W-:Y:S02]  /*6bf0*/  HADD2.F32 R4, -RZ, R56.H1_H1 ;  /* 0x30000038ff047230 */ /* 0x000fe40000004100 */
[C---:B------:R-:W-:Y:S01]  /*6c00*/  FMUL R2, R47.reuse, R5 ;  /* 0x000000052f027220 */ /* 0x040fe20000400000 */
[----:B------:R-:W-:Y:S01]  /*6c10*/  FMUL R7, R47, R7 ;  /* 0x000000072f077220 */ /* 0x000fe20000400000 */
[----:B------:R-:W-:Y:S01]  /*6c20*/  FFMA R0, R49, R3, R0 ;  /* 0x0000000331007223 */ /* 0x000fe20000000000 */
[----:B------:R-:W-:Y:S01]  /*6c30*/  FMUL R3, R47, R6 ;  /* 0x000000062f037220 */ /* 0x000fe20000400000 */
[----:B------:R-:W-:Y:S01]  /*6c40*/  FFMA R2, R49, R4, R2 ;  /* 0x0000000431027223 */ /* 0x000fe20000000002 */
[C---:B------:R-:W-:Y:S01]  /*6c50*/  FMUL R4, R47.reuse, R8 ;  /* 0x000000082f047220 */ /* 0x040fe20000400000 */
[----:B------:R-:W-:Y:S01]  /*6c60*/  FMUL R8, R47, R12 ;  /* 0x0000000c2f087220 */ /* 0x000fe20000400000 */
[----:B------:R-:W-:Y:S01]  /*6c70*/  FFMA R3, R49, R50, R3 ;  /* 0x0000003231037223 */ /* 0x000fe20000000003 */
[C---:B------:R-:W-:Y:S01]  /*6c80*/  FMUL R12, R47.reuse, R16 ;  /* 0x000000102f0c7220 */ /* 0x040fe20000400000 */
[C---:B------:R-:W-:Y:S01]  /*6c90*/  FMUL R16, R47.reuse, R20 ;  /* 0x000000142f107220 */ /* 0x040fe20000400000 */
[C---:B------:R-:W-:Y:S01]  /*6ca0*/  FMUL R20, R47.reuse, R24 ;  /* 0x000000182f147220 */ /* 0x040fe20000400000 */
[C---:B------:R-:W-:Y:S01]  /*6cb0*/  FMUL R24, R47.reuse, R28 ;  /* 0x0000001c2f187220 */ /* 0x040fe20000400000 */
[C---:B------:R-:W-:Y:S01]  /*6cc0*/  FMUL R28, R47.reuse, R32 ;  /* 0x000000202f1c7220 */ /* 0x040fe20000400000 */
[--C-:B------:R-:W-:Y:S01]  /*6cd0*/  HADD2.F32 R32, -RZ, R58.reuse.H0_H0 ;  /* 0x2000003aff207230 */ /* 0x100fe20000004100 */
[----:B------:R-:W-:Y:S01]  /*6ce0*/  F2FP.F16.F32.PACK_AB R52, R2, R0 ;  /* 0x000000000234723e */ /* 0x000fe200000000ff */
[----:B------:R-:W-:Y:S02]  /*6cf0*/  HADD2.F32 R0, -RZ, R58.H1_H1 ;  /* 0x3000003aff007230 */ /* 0x000fe40000004100 */
[----:B------:R-:W-:Y:S01]  /*6d00*/  FMUL R5, R47, R9 ;  /* 0x000000092f057220 */ /* 0x000fe20000400000 */
[--C-:B------:R-:W-:Y:S02]  /*6d10*/  HADD2.F32 R2, -RZ, R59.reuse.H0_H0 ;  /* 0x2000003bff027230 */ /* 0x100fe40000004100 */
[C---:B------:R-:W-:Y:S01]  /*6d20*/  FFMA R7, R49.reuse, R51, R7 ;  /* 0x0000003331077223 */ /* 0x040fe20000000007 */
[C---:B------:R-:W-:Y:S01]  /*6d30*/  FFMA R4, R49.reuse, R32, R4 ;  /* 0x0000002031047223 */ /* 0x040fe20000000004 */
[----:B------:R-:W-:Y:S02]  /*6d40*/  HADD2.F32 R32, -RZ, R59.H1_H1 ;  /* 0x3000003bff207230 */ /* 0x000fe40000004100 */
[----:B------:R-:W-:Y:S01]  /*6d50*/  FFMA R5, R49, R0, R5 ;  /* 0x0000000031057223 */ /* 0x000fe20000000005 */
[--C-:B------:R-:W-:Y:S01]  /*6d60*/  HADD2.F32 R0, -RZ, R60.reuse.H0_H0 ;  /* 0x2000003cff007230 */ /* 0x100fe20000004100 */
[----:B------:R-:W-:Y:S01]  /*6d70*/  F2FP.F16.F32.PACK_AB R53, R7, R3 ;  /* 0x000000030735723e */ /* 0x000fe200000000ff */
[----:B------:R-:W-:Y:S01]  /*6d80*/  FMUL R6, R47, R10 ;  /* 0x0000000a2f067220 */ /* 0x000fe20000400000 */
[----:B------:R-:W-:Y:S01]  /*6d90*/  HADD2.F32 R3, -RZ, R61.H0_H0 ;  /* 0x2000003dff037230 */ /* 0x000fe20000004100 */
[----:B------:R-:W-:Y:S01]  /*6da0*/  F2FP.F16.F32.PACK_AB R54, R5, R4 ;  /* 0x000000040536723e */ /* 0x000fe200000000ff */
[----:B------:R-:W-:Y:S01]  /*6db0*/  FMUL R11, R47, R11 ;  /* 0x0000000b2f0b7220 */ /* 0x000fe20000400000 */
[----:B------:R-:W-:Y:S01]  /*6dc0*/  FFMA R6, R49, R2, R6 ;  /* 0x0000000231067223 */ /* 0x000fe20000000006 */
[----:B------:R-:W-:Y:S02]  /*6dd0*/  HADD2.F32 R2, -RZ, R60.H1_H1 ;  /* 0x3000003cff027230 */ /* 0x000fe40000004100 */
[----:B------:R-:W-:Y:S01]  /*6de0*/  FMUL R9, R47, R13 ;  /* 0x0000000d2f097220 */ /* 0x000fe20000400000 */
[C---:B------:R-:W-:Y:S01]  /*6df0*/  FFMA R11, R49.reuse, R32, R11 ;  /* 0x00000020310b7223 */ /* 0x040fe2000000000b */
[----:B------:R-:W-:Y:S02]  /*6e00*/  HADD2.F32 R4, -RZ, R77.H0_H0 ;  /* 0x2000004dff047230 */ /* 0x000fe40000004100 */
[C---:B------:R-:W-:Y:S01]  /*6e10*/  FFMA R8, R49.reuse, R0, R8 ;  /* 0x0000000031087223 */ /* 0x040fe20000000008 */
[----:B------:R-:W-:Y:S01]  /*6e20*/  FFMA R9, R49, R2, R9 ;  /* 0x0000000231097223 */ /* 0x000fe20000000009 */
[----:B------:R-:W-:Y:S01]  /*6e30*/  HADD2.F32 R0, -RZ, R61.H1_H1 ;  /* 0x3000003dff007230 */ /* 0x000fe20000004100 */
[----:B------:R-:W-:Y:S01]  /*6e40*/  F2FP.F16.F32.PACK_AB R55, R11, R6 ;  /* 0x000000060b37723e */ /* 0x000fe200000000ff */
[C---:B------:R-:W-:Y:S01]  /*6e50*/  FMUL R10, R47.reuse, R14 ;  /* 0x0000000e2f0a7220 */ /* 0x040fe20000400000 */
[----:B------:R-:W-:Y:S01]  /*6e60*/  FMUL R15, R47, R15 ;  /* 0x0000000f2f0f7220 */ /* 0x000fe20000400000 */
[--C-:B------:R-:W-:Y:S01]  /*6e70*/  HADD2.F32 R2, -RZ, R62.reuse.H0_H0 ;  /* 0x2000003eff027230 */ /* 0x100fe20000004100 */
[----:B------:R-:W-:Y:S01]  /*6e80*/  F2FP.F16.F32.PACK_AB R8, R9, R8 ;  /* 0x000000080908723e */ /* 0x000fe200000000ff */
[----:B------:R1:W-:Y:S01]  /*6e90*/  STSM.16.M88.4 [R107+0x2400], R52 ;  /* 0x002400346b007844 */ /* 0x0003e20000000200 */
[C---:B------:R-:W-:Y:S01]  /*6ea0*/  FFMA R10, R49.reuse, R3, R10 ;  /* 0x00000003310a7223 */ /* 0x040fe2000000000a */
[C---:B------:R-:W-:Y:S01]  /*6eb0*/  FFMA R15, R49.reuse, R0, R15 ;  /* 0x00000000310f7223 */ /* 0x040fe2000000000f */
[----:B------:R-:W-:Y:S02]  /*6ec0*/  HADD2.F32 R3, -RZ, R62.H1_H1 ;  /* 0x3000003eff037230 */ /* 0x000fe40000004100 */
[----:B------:R-:W-:Y:S01]  /*6ed0*/  FFMA R12, R49, R2, R12 ;  /* 0x00000002310c7223 */ /* 0x000fe2000000000c */
[----:B------:R-:W-:Y:S01]  /*6ee0*/  FMUL R13, R47, R17 ;  /* 0x000000112f0d7220 */ /* 0x000fe20000400000 */
[--C-:B------:R-:W-:Y:S01]  /*6ef0*/  HADD2.F32 R0, -RZ, R63.reuse.H0_H0 ;  /* 0x2000003fff007230 */ /* 0x100fe20000004100 */
[----:B------:R-:W-:Y:S01]  /*6f00*/  F2FP.F16.F32.PACK_AB R9, R15, R10 ;  /* 0x0000000a0f09723e */ /* 0x000fe200000000ff */
[----:B------:R-:W-:Y:S01]  /*6f10*/  FMUL R14, R47, R18 ;  /* 0x000000122f0e7220 */ /* 0x000fe20000400000 */
[----:B------:R-:W-:Y:S01]  /*6f20*/  FFMA R13, R49, R3, R13 ;  /* 0x00000003310d7223 */ /* 0x000fe2000000000d */
[----:B------:R-:W-:Y:S02]  /*6f30*/  HADD2.F32 R2, -RZ, R63.H1_H1 ;  /* 0x3000003fff027230 */ /* 0x000fe40000004100 */
[----:B------:R-:W-:Y:S01]  /*6f40*/  FMUL R19, R47, R19 ;  /* 0x000000132f137220 */ /* 0x000fe20000400000 */
[----:B------:R-:W-:Y:S01]  /*6f50*/  FFMA R14, R49, R0, R14 ;  /* 0x00000000310e7223 */ /* 0x000fe2000000000e */
[--C-:B------:R-:W-:Y:S01]  /*6f60*/  HADD2.F32 R0, -RZ, R68.reuse.H0_H0 ;  /* 0x20000044ff007230 */ /* 0x100fe20000004100 */
[----:B------:R-:W-:Y:S01]  /*6f70*/  F2FP.F16.F32.PACK_AB R10, R13, R12 ;  /* 0x0000000c0d0a723e */ /* 0x000fe200000000ff */
[----:B------:R-:W-:Y:S01]  /*6f80*/  FFMA R19, R49, R2, R19 ;  /* 0x0000000231137223 */ /* 0x000fe20000000013 */
[----:B------:R-:W-:Y:S02]  /*6f90*/  HADD2.F32 R2, -RZ, R68.H1_H1 ;  /* 0x30000044ff027230 */ /* 0x000fe40000004100 */
[----:B------:R-:W-:Y:S01]  /*6fa0*/  FMUL R17, R47, R21 ;  /* 0x000000152f117220 */ /* 0x000fe20000400000 */
[----:B------:R-:W-:Y:S01]  /*6fb0*/  FFMA R16, R49, R0, R16 ;  /* 0x0000000031107223 */ /* 0x000fe20000000010 */
[--C-:B------:R-:W-:Y:S01]  /*6fc0*/  HADD2.F32 R3, -RZ, R69.reuse.H0_H0 ;  /* 0x20000045ff037230 */ /* 0x100fe20000004100 */
[----:B------:R-:W-:Y:S01]  /*6fd0*/  F2FP.F16.F32.PACK_AB R11, R19, R14 ;  /* 0x0000000e130b723e */ /* 0x000fe200000000ff */
[----:B------:R-:W-:Y:S01]  /*6fe0*/  FFMA R17, R49, R2, R17 ;  /* 0x0000000231117223 */ /* 0x000fe20000000011 */
[C---:B------:R-:W-:Y:S01]  /*6ff0*/  FMUL R18, R47.reuse, R22 ;  /* 0x000000162f127220 */ /* 0x040fe20000400000 */
[----:B------:R-:W-:Y:S02]  /*7000*/  HADD2.F32 R0, -RZ, R69.H1_H1 ;  /* 0x30000045ff007230 */ /* 0x000fe40000004100 */
[----:B------:R-:W-:Y:S01]  /*7010*/  FMUL R23, R47, R23 ;  /* 0x000000172f177220 */ /* 0x000fe20000400000 */
[----:B------:R1:W-:Y:S01]  /*7020*/  STSM.16.M88.4 [R106+0x2400], R8 ;  /* 0x002400086a007844 */ /* 0x0003e20000000200 */
[----:B------:R-:W-:Y:S01]  /*7030*/  F2FP.F16.F32.PACK_AB R16, R17, R16 ;  /* 0x000000101110723e */ /* 0x000fe200000000ff */
[C---:B------:R-:W-:Y:S01]  /*7040*/  FFMA R18, R49.reuse, R3, R18 ;  /* 0x0000000331127223 */ /* 0x040fe20000000012 */
[----:B------:R-:W-:Y:S01]  /*7050*/  FFMA R23, R49, R0, R23 ;  /* 0x0000000031177223 */ /* 0x000fe20000000017 */
[--C-:B------:R-:W-:Y:S02]  /*7060*/  HADD2.F32 R2, -RZ, R70.reuse.H0_H0 ;  /* 0x20000046ff027230 */ /* 0x100fe40000004100 */
[C---:B------:R-:W-:Y:S01]  /*7070*/  FMUL R21, R47.reuse, R25 ;  /* 0x000000192f157220 */ /* 0x040fe20000400000 */
[----:B------:R-:W-:Y:S02]  /*7080*/  HADD2.F32 R0, -RZ, R70.H1_H1 ;  /* 0x30000046ff007230 */ /* 0x000fe40000004100 */
[----:B------:R-:W-:Y:S01]  /*7090*/  FMUL R22, R47, R26 ;  /* 0x0000001a2f167220 */ /* 0x000fe20000400000 */
[--C-:B------:R-:W-:Y:S02]  /*70a0*/  HADD2.F32 R3, -RZ, R71.reuse.H0_H0 ;  /* 0x20000047ff037230 */ /* 0x100fe40000004100 */
[----:B------:R-:W-:Y:S01]  /*70b0*/  FFMA R20, R49, R2, R20 ;  /* 0x0000000231147223 */ /* 0x000fe20000000014 */
[----:B------:R-:W-:Y:S01]  /*70c0*/  FMUL R27, R47, R27 ;  /* 0x0000001b2f1b7220 */ /* 0x000fe20000400000 */
[C---:B------:R-:W-:Y:S01]  /*70d0*/  FFMA R21, R49.reuse, R0, R21 ;  /* 0x0000000031157223 */ /* 0x040fe20000000015 */
[----:B------:R-:W-:Y:S02]  /*70e0*/  HADD2.F32 R0, -RZ, R71.H1_H1 ;  /* 0x30000047ff007230 */ /* 0x000fe40000004100 */
[----:B------:R-:W-:Y:S01]  /*70f0*/  FFMA R22, R49, R3, R22 ;  /* 0x0000000331167223 */ /* 0x000fe20000000016 */
[--C-:B------:R-:W-:Y:S02]  /*7100*/  HADD2.F32 R2, -RZ, R76.reuse.H0_H0 ;  /* 0x2000004cff027230 */ /* 0x100fe40000004100 */
[C---:B------:R-:W-:Y:S01]  /*7110*/  FMUL R25, R47.reuse, R29 ;  /* 0x0000001d2f197220 */ /* 0x040fe20000400000 */
[----:B------:R-:W-:Y:S02]  /*7120*/  HADD2.F32 R3, -RZ, R76.H1_H1 ;  /* 0x3000004cff037230 */ /* 0x000fe40000004100 */
[----:B------:R-:W-:Y:S01]  /*7130*/  FMUL R26, R47, R30 ;  /* 0x0000001e2f1a7220 */ /* 0x000fe20000400000 */
[C---:B------:R-:W-:Y:S01]  /*7140*/  FFMA R27, R49.reuse, R0, R27 ;  /* 0x00000000311b7223 */ /* 0x040fe2000000001b */
[C---:B------:R-:W-:Y:S01]  /*7150*/  FFMA R24, R49.reuse, R2, R24 ;  /* 0x0000000231187223 */ /* 0x040fe20000000018 */
[----:B------:R-:W-:Y:S02]  /*7160*/  HADD2.F32 R0, -RZ, R77.H1_H1 ;  /* 0x3000004dff007230 */ /* 0x000fe40000004100 */
[----:B------:R-:W-:Y:S01]  /*7170*/  FFMA R25, R49, R3, R25 ;  /* 0x0000000331197223 */ /* 0x000fe20000000019 */
[----:B------:R-:W-:Y:S01]  /*7180*/  FMUL R31, R47, R31 ;  /* 0x0000001f2f1f7220 */ /* 0x000fe20000400000 */
[--C-:B------:R-:W-:Y:S02]  /*7190*/  HADD2.F32 R2, -RZ, R78.reuse.H0_H0 ;  /* 0x2000004eff027230 */ /* 0x100fe40000004100 */
[----:B------:R-:W-:Y:S01]  /*71a0*/  FFMA R26, R49, R4, R26 ;  /* 0x00000004311a7223 */ /* 0x000fe2000000001a */
[----:B------:R-:W-:Y:S02]  /*71b0*/  HADD2.F32 R3, -RZ, R78.H1_H1 ;  /* 0x3000004eff037230 */ /* 0x000fe40000004100 */
[C---:B------:R-:W-:Y:S01]  /*71c0*/  FMUL R29, R47.reuse, R33 ;  /* 0x000000212f1d7220 */ /* 0x040fe20000400000 */
[--C-:B------:R-:W-:Y:S02]  /*71d0*/  HADD2.F32 R4, -RZ, R79.reuse.H0_H0 ;  /* 0x2000004fff047230 */ /* 0x100fe40000004100 */
[----:B------:R-:W-:Y:S01]  /*71e0*/  FMUL R30, R47, R34 ;  /* 0x000000222f1e7220 */ /* 0x000fe20000400000 */
[----:B------:R-:W-:Y:S02]  /*71f0*/  HADD2.F32 R5, -RZ, R79.H1_H1 ;  /* 0x3000004fff057230 */ /* 0x000fe40000004100 */
[----:B------:R-:W-:Y:S01]  /*7200*/  FFMA R31, R49, R0, R31 ;  /* 0x00000000311f7223 */ /* 0x000fe2000000001f */
[----:B------:R-:W-:Y:S01]  /*7210*/  FMUL R35, R47, R35 ;  /* 0x000000232f237220 */ /* 0x000fe20000400000 */
[C---:B------:R-:W-:Y:S01]  /*7220*/  FFMA R28, R49.reuse, R2, R28 ;  /* 0x00000002311c7223 */ /* 0x040fe2000000001c */
[C---:B------:R-:W-:Y:S01]  /*7230*/  FFMA R29, R49.reuse, R3, R29 ;  /* 0x00000003311d7223 */ /* 0x040fe2000000001d */
[----:B------:R-:W-:Y:S01]  /*7240*/  FFMA R30, R49, R4, R30 ;  /* 0x00000004311e7223 */ /* 0x000fe2000000001e */
[----:B------:R-:W-:Y:S01]  /*7250*/  F2FP.F16.F32.PACK_AB R17, R23, R18 ;  /* 0x000000121711723e */ /* 0x000fe200000000ff */
[----:B------:R-:W-:Y:S01]  /*7260*/  FFMA R35, R49, R5, R35 ;  /* 0x0000000531237223 */ /* 0x000fe20000000023 */
[----:B------:R-:W-:Y:S02]  /*7270*/  F2FP.F16.F32.PACK_AB R18, R21, R20 ;  /* 0x000000141512723e */ /* 0x000fe400000000ff */
[----:B------:R-:W-:Y:S02]  /*7280*/  F2FP.F16.F32.PACK_AB R19, R27, R22 ;  /* 0x000000161b13723e */ /* 0x000fe400000000ff */
[----:B------:R-:W-:Y:S02]  /*7290*/  F2FP.F16.F32.PACK_AB R24, R25, R24 ;  /* 0x000000181918723e */ /* 0x000fe400000000ff */
[----:B------:R-:W-:Y:S01]  /*72a0*/  F2FP.F16.F32.PACK_AB R25, R31, R26 ;  /* 0x0000001a1f19723e */ /* 0x000fe200000000ff */
[----:B------:R1:W-:Y:S01]  /*72b0*/  STSM.16.M88.4 [R108+0x2000], R16 ;  /* 0x002000106c007844 */ /* 0x0003e20000000200 */
[----:B------:R-:W-:Y:S02]  /*72c0*/  F2FP.F16.F32.PACK_AB R26, R29, R28 ;  /* 0x0000001c1d1a723e */ /* 0x000fe400000000ff */
[----:B------:R-:W-:Y:S02]  /*72d0*/  F2FP.F16.F32.PACK_AB R27, R35, R30 ;  /* 0x0000001e231b723e */ /* 0x000fe400000000ff */
[----:B------:R-:W-:Y:S02]  /*72e0*/  LEA R0, R65, UR48, 0x3 ;  /* 0x0000003041007c11 */ /* 0x000fe4000f8e18ff */
[----:B------:R-:W-:Y:S01]  /*72f0*/  @P6 SHF.L.U32 R2, R98, 0x1f, RZ ;  /* 0x0000001f62026819 */ /* 0x000fe200000006ff */
[----:B------:R1:W-:Y:S01]  /*7300*/  STSM.16.M88.4 [R109+0x2000], R24 ;  /* 0x002000186d007844 */ /* 0x0003e20000000200 */
        /* <DEDUP_REMOVED lines=8> */
[----:B------:R-:W-:Y:S02]  /*7390*/  UIADD3 UR8, UP0, UPT, UR52, 0x680, URZ ;  /* 0x0000068034087890 */ /* 0x000fe4000ff1e0ff */
[----:B------:R-:W-:Y:S02]  /*73a0*/  UIADD3 UR5, UPT, UPT, UR41, 0x40, URZ ;  /* 0x0000004029057890 */ /* 0x000fe4000fffe0ff */
[----:B------:R-:W-:Y:S02]  /*73b0*/  UIADD3 UR4, UPT, UPT, UR48, 0x2400, URZ ;  /* 0x0000240030047890 */ /* 0x000fe4000fffe0ff */
[----:B------:R-:W-:Y:S01]  /*73c0*/  UIADD3.X UR9, UPT, UPT, URZ, UR53, URZ, UP0, !UPT ;  /* 0x00000035ff097290 */ /* 0x000fe200087fe4ff */
[----:B------:R-:W-:Y:S01]  /*73d0*/  UMOV UR6, UR42 ;  /* 0x0000002a00067c82 */ /* 0x000fe20008000000 */
[----:B------:R-:W-:Y:S07]  /*73e0*/  UMOV UR7, UR36 ;  /* 0x0000002400077c82 */ /* 0x000fee0008000000 */
[----:B------:R2:W-:Y:S01]  /*73f0*/  UTMASTG.3D [UR4], [UR8] ;  /* 0x00000004080073b5 */ /* 0x0005e20008010000 */
[----:B------:R0:W-:Y:S01]  /*7400*/  UTMACMDFLUSH ;  /* 0x00000000000079b7 */ /* 0x0001e20000000000 */
[----:B--2---:R-:W-:Y:S04]  /*7410*/  DEPBAR.LE SB0, 0x1 ;  /* 0x000080400000791a */ /* 0x004fe80000000000 */
.L_x_106:
[----:B------:R-:W-:Y:S05]  /*7420*/  BSYNC.RECONVERGENT B0 ;  /* 0x0000000000007941 */ /* 0x000fea0003800200 */
.L_x_105:
[----:B------:R-:W-:Y:S01]  /*7430*/  BAR.SYNC.DEFER_BLOCKING 0x1, 0x80 ;  /* 0x0042000000007b1d */ /* 0x000fe20000010000 */
[----:B------:R-:W-:Y:S04]  /*7440*/  UIADD3 UR40, UPT, UPT, UR51, 0x1, URZ ;  /* 0x0000000133287890 */ /* 0x000fe8000fffe0ff */
[----:B------:R-:W-:Y:S04]  /*7450*/  UISETP.NE.AND UP0, UPT, UR40, 0x4, UPT ;  /* 0x000000042800788c */ /* 0x000fe8000bf05270 */
[----:B------:R-:W-:Y:S01]  /*7460*/  USEL UR40, UR40, URZ, UP0 ;  /* 0x000000ff28287287 */ /* 0x000fe20008000000 */
[----:B------:R2:W-:Y:S01]  /*7470*/  @P6 SYNCS.ARRIVE.TRANS64.RED.A1T0 RZ, [R74+URZ], RZ ;  /* 0x000000ff4aff69a7 */ /* 0x0005e200081004ff */
[----:B------:R-:W-:Y:S01]  /*7480*/  BSSY B1, `(.L_x_107) ;  /* 0x0000018000017945 */ /* 0x000fe20003800000 */
[----:B------:R-:W3:Y:S02]  /*7490*/  @P6 SYNCS.PHASECHK.TRANS64.TRYWAIT P0, [R0+URZ+0x20], R2 ;  /* 0x00002002000065a7 */ /* 0x000ee400080011ff */
[----:B---3--:R-:W-:Y:S01]  /*74a0*/  @P6 SEL R67, RZ, 0x1, !P0 ;  /* 0x00000001ff436807 */ /* 0x008fe20004000000 */
[----:B--2---:R-:W-:Y:S06]  /*74b0*/  @!P6 BRA `(.L_x_108) ;  /* 0x000000000050e947 */ /* 0x004fec0003800000 */
        /* <DEDUP_REMOVED lines=8> */
[----:B------:R-:W-:Y:S04]  /*7540*/  SHF.L.U32 R5, R98, 0x1f, RZ ;  /* 0x0000001f62057819 */ /* 0x000fe800000006ff */
[----:B------:R-:W2:Y:S02]  /*7550*/  SYNCS.PHASECHK.TRANS64.TRYWAIT P0, [R0+URZ+0x20], R5 ;  /* 0x00002005000075a7 */ /* 0x000ea400080011ff */
[----:B--2---:R-:W-:Y:S05]  /*7560*/  @!P0 BRA `(.L_x_111) ;  /* 0x0000002400408947 */ /* 0x004fea0003800000 */
.L_x_110:
[----:B------:R-:W-:Y:S05]  /*7570*/  BSYNC B0 ;  /* 0x0000000000007941 */ /* 0x000fea0003800000 */
.L_x_109:
[----:B------:R-:W-:Y:S02]  /*7580*/  ISETP.NE.AND P0, PT, R72, RZ, PT ;  /* 0x000000ff4800720c */ /* 0x000fe40003f05270 */
[----:B------:R-:W-:Y:S11]  /*7590*/  IADD3 R65, PT, PT, R65, 0x1, RZ ;  /* 0x0000000141417810 */ /* 0x000ff60007ffe0ff */
[----:B--2---:R-:W-:Y:S01]  /*75a0*/  @P0 IMAD.IADD R0, R99, 0x1, R2 ;  /* 0x0000000163000824 */ /* 0x004fe200078e0202 */
[----:B------:R-:W-:Y:S05]  /*75b0*/  @P0 WARPSYNC.ALL ;  /* 0x0000000000000948 */ /* 0x000fea0003800000 */
[----:B------:R2:W3:Y:S04]  /*75c0*/  @P0 LDSM.16.M88.4 R56, [R4+UR48+0x400] ;  /* 0x000400300438083b */ /* 0x0004e80008000200 */
[----:B------:R2:W4:Y:S04]  /*75d0*/  @P0 LDSM.16.M88.4 R60, [R3+0x400] ;  /* 0x00040000033c083b */ /* 0x0005280000000200 */
[----:B------:R2:W1:Y:S04]  /*75e0*/  @P0 LDSM.16.M88.4 R68, [R2+0x400] ;  /* 0x000400000244083b */ /* 0x0004680000000200 */
[----:B------:R2:W1:Y:S02]  /*75f0*/  @P0 LDSM.16.M88.4 R76, [R0+0x400] ;  /* 0x00040000004c083b */ /* 0x0004640000000200 */
.L_x_108:
[----:B------:R-:W-:Y:S05]  /*7600*/  BSYNC B1 ;  /* 0x0000000000017941 */ /* 0x000fea0003800000 */
.L_x_107:
[----:B--2---:R-:W-:Y:S05]  /*7610*/  VIADD R0, R48, 0x80 ;  /* 0x0000008030007836 */ /* 0x004fea0000000000 */
        /* <DEDUP_REMOVED lines=20> */
.L_x_112:
[----:B------:R-:W-:Y:S05]  /*7760*/  WARPSYNC.ALL ;  /* 0x0000000000007948 */ /* 0x000fea0003800000 */
[----:B------:R-:W-:Y:S01]  /*7770*/  R2UR UR4, R48 ;  /* 0x00000000300472ca */ /* 0x000fe200000e0000 */
[--C-:B---3--:R-:W-:Y:S01]  /*7780*/  HADD2.F32 R3, -RZ, R56.reuse.H0_H0 ;  /* 0x20000038ff037230 */ /* 0x108fe20000004100 */
        /* <DEDUP_REMOVED lines=35> */
[--C-:B----4-:R-:W-:Y:S01]  /*79c0*/  HADD2.F32 R0, -RZ, R60.reuse.H0_H0 ;  /* 0x2000003cff007230 */ /* 0x110fe20000004100 */
        /* <DEDUP_REMOVED lines=107> */
.L_x_114:
[----:B------:R-:W-:Y:S05]  /*8080*/  BSYNC.RECONVERGENT B0 ;  /* 0x0000000000007941 */ /* 0x000fea0003800200 */
.L_x_113:
        /* <DEDUP_REMOVED lines=20> */
.L_x_118:
[----:B------:R-:W-:Y:S05]  /*81d0*/  BSYNC B0 ;  /* 0x0000000000007941 */ /* 0x000fea0003800000 */
.L_x_117:
[----:B------:R-:W-:Y:S11]  /*81e0*/  ISETP.NE.AND P0, PT, R72, RZ, PT ;  /* 0x000000ff4800720c */ /* 0x000ff60003f05270 */
[----:B------:R-:W-:Y:S02]  /*81f0*/  @!UPT UIADD3 URZ, UPT, UPT, URZ, URZ, URZ ;  /* 0x000000fffffff290 */ /* 0x000fe4000fffe0ff */
[----:B--2---:R-:W-:Y:S01]  /*8200*/  @P0 IADD3 R0, PT, PT, R99, R73, RZ ;  /* 0x0000004963000210 */ /* 0x004fe20007ffe0ff */
[----:B------:R-:W-:Y:S05]  /*8210*/  @P0 WARPSYNC.ALL ;  /* 0x0000000000000948 */ /* 0x000fea0003800000 */
[----:B------:R2:W3:Y:S04]  /*8220*/  @P0 LDSM.16.M88.4 R56, [R65+UR48+0x400] ;  /* 0x000400304138083b */ /* 0x0004e80008000200 */
[----:B------:R2:W4:Y:S04]  /*8230*/  @P0 LDSM.16.M88.4 R60, [R3+0x400] ;  /* 0x00040000033c083b */ /* 0x0005280000000200 */
[----:B------:R2:W1:Y:S04]  /*8240*/  @P0 LDSM.16.M88.4 R68, [R73+0x400] ;  /* 0x000400004944083b */ /* 0x0004680000000200 */
[----:B------:R2:W1:Y:S02]  /*8250*/  @P0 LDSM.16.M88.4 R76, [R0+0x400] ;  /* 0x00040000004c083b */ /* 0x0004640000000200 */
.L_x_116:
[----:B------:R-:W-:Y:S05]  /*8260*/  BSYNC B1 ;  /* 0x0000000000017941 */ /* 0x000fea0003800000 */
.L_x_115:
        /* <DEDUP_REMOVED lines=21> */
.L_x_120:
[----:B------:R-:W-:Y:S01]  /*83c0*/  ISETP.NE.AND P0, PT, R101, RZ, PT ;  /* 0x000000ff6500720c */ /* 0x000fe20003f05270 */
[----:B------:R-:W-:Y:S05]  /*83d0*/  WARPSYNC.ALL ;  /* 0x0000000000007948 */ /* 0x000fea0003800000 */
[----:B------:R-:W-:Y:S01]  /*83e0*/  R2UR UR4, R48 ;  /* 0x00000000300472ca */ /* 0x000fe200000e0000 */
[--C-:B---3--:R-:W-:Y:S01]  /*83f0*/  HADD2.F32 R0, -RZ, R56.reuse.H0_H0 ;  /* 0x20000038ff007230 */ /* 0x108fe20000004100 */
[----:B------:R-:W-:Y:S01]  /*8400*/  R2UR UR5, R64 ;  /* 0x00000000400572ca */ /* 0x000fe200000e0000 */
[----:B------:R-:W-:Y:S01]  /*8410*/  HADD2.F32 R2, -RZ, R56.H1_H1 ;  /* 0x30000038ff027230 */ /* 0x000fe20000004100 */
[----:B------:R-:W-:Y:S01]  /*8420*/  BSSY.RECONVERGENT B0, `(.L_x_121) ;  /* 0x0000089000007945 */ /* 0x000fe20003800200 */
[--C-:B------:R-:W-:Y:S02]  /*8430*/  HADD2.F32 R3, -RZ, R57.reuse.H0_H0 ;  /* 0x20000039ff037230 */ /* 0x100fe40000004100 */
[----:B------:R-:W-:Y:S02]  /*8440*/  HADD2.F32 R48, -RZ, R57.H1_H1 ;  /* 0x30000039ff307230 */ /* 0x000fe40000004100 */
[--C-:B------:R-:W-:Y:S02]  /*8450*/  HADD2.F32 R50, -RZ, R58.reuse.H0_H0 ;  /* 0x2000003aff327230 */ /* 0x100fe40000004100 */
[----:B------:R-:W-:Y:S02]  /*8460*/  HADD2.F32 R51, -RZ, R58.H1_H1 ;  /* 0x3000003aff337230 */ /* 0x000fe40000004100 */
[----:B-1----:R-:W1:Y:S01]  /*8470*/  LDTM.16dp256bit.x8 R4, tmem[UR4+0xc0] ;  /* 0x0000c004000479ee */ /* 0x002e6200081a0000 */
[----:B------:R-:W-:Y:S01]  /*8480*/  NOP ;  /* 0x0000000000007918 */ /* 0x000fe20000000000 */
[----:B------:R-:W-:Y:S01]  /*8490*/  UIADD3 UR5, UPT, UPT, UR5, 0xb0, URZ ;  /* 0x000000b005057890 */ /* 0x000fe2000fffe0ff */
[--C-:B------:R-:W-:Y:S02]  /*84a0*/  HADD2.F32 R52, -RZ, R59.reuse.H0_H0 ;  /* 0x2000003bff347230 */ /* 0x100fe40000004100 */
[----:B------:R-:W-:Y:S01]  /*84b0*/  HADD2.F32 R53, -RZ, R59.H1_H1 ;  /* 0x3000003bff357230 */ /* 0x000fe20000004100 */
[----:B------:R-:W-:Y:S01]  /*84c0*/  UPRMT UR5, UR37, 0x654, UR5 ;  /* 0x0000065425057896 */ /* 0x000fe20008000005 */
[--C-:B----4-:R-:W-:Y:S02]  /*84d0*/  HADD2.F32 R54, -RZ, R60.reuse.H0_H0 ;  /* 0x2000003cff367230 */ /* 0x110fe40000004100 */
[----:B------:R-:W-:Y:S02]  /*84e0*/  HADD2.F32 R55, -RZ, R60.H1_H1 ;  /* 0x3000003cff377230 */ /* 0x000fe40000004100 */
[--C-:B------:R-:W-:Y:S02]  /*84f0*/  HADD2.F32 R56, -RZ, R61.reuse.H0_H0 ;  /* 0x2000003dff387230 */ /* 0x100fe40000004100 */
[----:B------:R-:W-:Y:S02]  /*8500*/  HADD2.F32 R57, -RZ, R61.H1_H1 ;  /* 0x3000003dff397230 */ /* 0x000fe40000004100 */
[----:B-1----:R-:W-:Y:S01]  /*8510*/  SYNCS.ARRIVE.TRANS64.RED.A1T0 RZ, [UR5], RZ ;  /* 0x000000ffffff79a7 */ /* 0x002fe20008100405 */
[--C-:B------:R-:W-:Y:S02]  /*8520*/  HADD2.F32 R58, -RZ, R62.reuse.H0_H0 ;  /* 0x2000003eff3a7230 */ /* 0x100fe40000004100 */
[----:B------:R-:W-:Y:S02]  /*8530*/  HADD2.F32 R59, -RZ, R62.H1_H1 ;  /* 0x3000003eff3b7230 */ /* 0x000fe40000004100 */
[--C-:B------:R-:W-:Y:S02]  /*8540*/  HADD2.F32 R60, -RZ, R63.reuse.H0_H0 ;  /* 0x2000003fff3c7230 */ /* 0x100fe40000004100 */
[----:B------:R-:W-:Y:S02]  /*8550*/  HADD2.F32 R61, -RZ, R63.H1_H1 ;  /* 0x3000003fff3d7230 */ /* 0x000fe40000004100 */
[C---:B------:R-:W-:Y:S01]  /*8560*/  FMUL R4, R47.reuse, R4 ;  /* 0x000000042f047220 */ /* 0x040fe20000400000 */
[C---:B------:R-:W-:Y:S01]  /*8570*/  FMUL R5, R47.reuse, R5 ;  /* 0x000000052f057220 */ /* 0x040fe20000400000 */
[C---:B------:R-:W-:Y:S01]  /*8580*/  FMUL R6, R47.reuse, R6 ;  /* 0x000000062f067220 */ /* 0x040fe20000400000 */
[----:B------:R-:W-:Y:S01]  /*8590*/  FMUL R7, R47, R7 ;  /* 0x000000072f077220 */ /* 0x000fe20000400000 */
[C---:B------:R-:W-:Y:S01]  /*85a0*/  FFMA R4, R49.reuse, R0, R4 ;  /* 0x0000000031047223 */ /* 0x040fe20000000004 */
[C---:B------:R-:W-:Y:S01]  /*85b0*/  FFMA R5, R49.reuse, R2, R5 ;  /* 0x0000000231057223 */ /* 0x040fe20000000005 */
[C---:B------:R-:W-:Y:S01]  /*85c0*/  FFMA R6, R49.reuse, R3, R6 ;  /* 0x0000000331067223 */ /* 0x040fe20000000006 */
[----:B------:R-:W-:Y:S01]  /*85d0*/  FFMA R7, R49, R48, R7 ;  /* 0x0000003031077223 */ /* 0x000fe20000000007 */
[C---:B------:R-:W-:Y:S01]  /*85e0*/  FMUL R8, R47.reuse, R8 ;  /* 0x000000082f087220 */ /* 0x040fe20000400000 */
[----:B------:R-:W-:Y:S01]  /*85f0*/  FMUL R9, R47, R9 ;  /* 0x000000092f097220 */ /* 0x000fe20000400000 */
[----:B------:R-:W-:Y:S01]  /*8600*/  F2FP.F16.F32.PACK_AB R4, R5, R4 ;  /* 0x000000040504723e */ /* 0x000fe200000000ff */
[----:B------:R-:W-:Y:S01]  /*8610*/  FMUL R0, R47, R10 ;  /* 0x0000000a2f007220 */ /* 0x000fe20000400000 */
[----:B------:R-:W-:Y:S01]  /*8620*/  F2FP.F16.F32.PACK_AB R5, R7, R6 ;  /* 0x000000060705723e */ /* 0x000fe200000000ff */
[C---:B------:R-:W-:Y:S01]  /*8630*/  FFMA R8, R49.reuse, R50, R8 ;  /* 0x0000003231087223 */ /* 0x040fe20000000008 */
[C---:B------:R-:W-:Y:S01]  /*8640*/  FFMA R9, R49.reuse, R51, R9 ;  /* 0x0000003331097223 */ /* 0x040fe20000000009 */
[----:B------:R-:W-:Y:S01]  /*8650*/  FFMA R0, R49, R52, R0 ;  /* 0x0000003431007223 */ /* 0x000fe20000000000 */
[C---:B------:R-:W-:Y:S01]  /*8660*/  FMUL R2, R47.reuse, R11 ;  /* 0x0000000b2f027220 */ /* 0x040fe20000400000 */
[C---:B------:R-:W-:Y:S01]  /*8670*/  FMUL R3, R47.reuse, R12 ;  /* 0x0000000c2f037220 */ /* 0x040fe20000400000 */
[----:B------:R-:W-:Y:S01]  /*8680*/  FMUL R10, R47, R13 ;  /* 0x0000000d2f0a7220 */ /* 0x000fe20000400000 */
[----:B------:R-:W-:Y:S01]  /*8690*/  F2FP.F16.F32.PACK_AB R6, R9, R8 ;  /* 0x000000080906723e */ /* 0x000fe200000000ff */
[C---:B------:R-:W-:Y:S01]  /*86a0*/  FFMA R2, R49.reuse, R53, R2 ;  /* 0x0000003531027223 */ /* 0x040fe20000000002 */
[C---:B------:R-:W-:Y:S01]  /*86b0*/  FFMA R3, R49.reuse, R54, R3 ;  /* 0x0000003631037223 */ /* 0x040fe20000000003 */
[----:B------:R-:W-:Y:S01]  /*86c0*/  FFMA R10, R49, R55, R10 ;  /* 0x00000037310a7223 */ /* 0x000fe2000000000a */
[C---:B------:R-:W-:Y:S01]  /*86d0*/  FMUL R11, R47.reuse, R14 ;  /* 0x0000000e2f0b7220 */ /* 0x040fe20000400000 */
[C---:B------:R-:W-:Y:S01]  /*86e0*/  FMUL R15, R47.reuse, R15 ;  /* 0x0000000f2f0f7220 */ /* 0x040fe20000400000 */
[----:B------:R-:W-:Y:S01]  /*86f0*/  F2FP.F16.F32.PACK_AB R7, R2, R0 ;  /* 0x000000000207723e */ /* 0x000fe200000000ff */
[----:B------:R-:W-:Y:S01]  /*8700*/  FMUL R12, R47, R16 ;  /* 0x000000102f0c7220 */ /* 0x000fe20000400000 */
[----:B------:R-:W-:Y:S01]  /*8710*/  F2FP.F16.F32.PACK_AB R8, R10, R3 ;  /* 0x000000030a08723e */ /* 0x000fe200000000ff */
[C---:B------:R-:W-:Y:S01]  /*8720*/  FFMA R11, R49.reuse, R56, R11 ;  /* 0x00000038310b7223 */ /* 0x040fe2000000000b */
[C---:B------:R-:W-:Y:S01]  /*8730*/  FFMA R15, R49.reuse, R57, R15 ;  /* 0x00000039310f7223 */ /* 0x040fe2000000000f */
[----:B------:R1:W-:Y:S01]  /*8740*/  STSM.16.M88.4 [R107+0x6400], R4 ;  /* 0x006400046b007844 */ /* 0x0003e20000000200 */
[----:B------:R-:W-:Y:S01]  /*8750*/  FFMA R12, R49, R58, R12 ;  /* 0x0000003a310c7223 */ /* 0x000fe2000000000c */
[C---:B------:R-:W-:Y:S01]  /*8760*/  FMUL R13, R47.reuse, R17 ;  /* 0x000000112f0d7220 */ /* 0x040fe20000400000 */
[----:B------:R-:W-:Y:S01]  /*8770*/  FMUL R14, R47, R18 ;  /* 0x000000122f0e7220 */ /* 0x000fe20000400000 */
[----:B------:R-:W-:Y:S01]  /*8780*/  F2FP.F16.F32.PACK_AB R9, R15, R11 ;  /* 0x0000000b0f09723e */ /* 0x000fe200000000ff */
[--C-:B------:R-:W-:Y:S02]  /*8790*/  HADD2.F32 R62, -RZ, R68.reuse.H0_H0 ;  /* 0x20000044ff3e7230 */ /* 0x100fe40000004100 */
[C---:B------:R-:W-:Y:S01]  /*87a0*/  FFMA R13, R49.reuse, R59, R13 ;  /* 0x0000003b310d7223 */ /* 0x040fe2000000000d */
[----:B------:R-:W-:Y:S01]  /*87b0*/  FFMA R14, R49, R60, R14 ;  /* 0x0000003c310e7223 */ /* 0x000fe2000000000e */
[C---:B------:R-:W-:Y:S01]  /*87c0*/  FMUL R19, R47.reuse, R19 ;  /* 0x000000132f137220 */ /* 0x040fe20000400000 */
[----:B------:R-:W-:Y:S02]  /*87d0*/  HADD2.F32 R63, -RZ, R68.H1_H1 ;  /* 0x30000044ff3f7230 */ /* 0x000fe40000004100 */
[----:B------:R-:W-:Y:S01]  /*87e0*/  FMUL R16, R47, R20 ;  /* 0x000000142f107220 */ /* 0x000fe20000400000 */
[----:B------:R-:W-:Y:S01]  /*87f0*/  F2FP.F16.F32.PACK_AB R10, R13, R12 ;  /* 0x0000000c0d0a723e */ /* 0x000fe200000000ff */
[C---:B------:R-:W-:Y:S01]  /*8800*/  FFMA R19, R49.reuse, R61, R19 ;  /* 0x0000003d31137223 */ /* 0x040fe20000000013 */
[--C-:B------:R-:W-:Y:S02]  /*8810*/  HADD2.F32 R64, -RZ, R69.reuse.H0_H0 ;  /* 0x20000045ff407230 */ /* 0x100fe40000004100 */
[----:B------:R-:W-:Y:S01]  /*8820*/  FFMA R16, R49, R62, R16 ;  /* 0x0000003e31107223 */ /* 0x000fe20000000010 */
[----:B------:R-:W-:Y:S01]  /*8830*/  FMUL R17, R47, R21 ;  /* 0x000000152f117220 */ /* 0x000fe20000400000 */
[----:B------:R-:W-:Y:S01]  /*8840*/  HADD2.F32 R65, -RZ, R69.H1_H1 ;  /* 0x30000045ff417230 */ /* 0x000fe20000004100 */
[----:B------:R-:W-:Y:S01]  /*8850*/  F2FP.F16.F32.PACK_AB R11, R19, R14 ;  /* 0x0000000e130b723e */ /* 0x000fe200000000ff */
[----:B------:R-:W-:Y:S01]  /*8860*/  FMUL R18, R47, R22 ;  /* 0x000000162f127220 */ /* 0x000fe20000400000 */
[----:B------:R-:W-:Y:S01]  /*8870*/  FFMA R17, R49, R63, R17 ;  /* 0x0000003f31117223 */ /* 0x000fe20000000011 */
[--C-:B------:R-:W-:Y:S02]  /*8880*/  HADD2.F32 R66, -RZ, R70.reuse.H0_H0 ;  /* 0x20000046ff427230 */ /* 0x100fe40000004100 */
[----:B------:R-:W-:Y:S01]  /*8890*/  FMUL R23, R47, R23 ;  /* 0x000000172f177220 */ /* 0x000fe20000400000 */
[----:B------:R1:W-:Y:S01]  /*88a0*/  STSM.16.M88.4 [R106+0x6400], R8 ;  /* 0x006400086a007844 */ /* 0x0003e20000000200 */
[----:B------:R-:W-:Y:S01]  /*88b0*/  FFMA R18, R49, R64, R18 ;  /* 0x0000004031127223 */ /* 0x000fe20000000012 */
[----:B------:R-:W-:Y:S01]  /*88c0*/  F2FP.F16.F32.PACK_AB R16, R17, R16 ;  /* 0x000000101110723e */ /* 0x000fe200000000ff */
[----:B------:R-:W-:Y:S01]  /*88d0*/  FFMA R23, R49, R65, R23 ;  /* 0x0000004131177223 */ /* 0x000fe20000000017 */
[----:B------:R-:W-:Y:S02]  /*88e0*/  HADD2.F32 R67, -RZ, R70.H1_H1 ;  /* 0x30000046ff437230 */ /* 0x000fe40000004100 */
[C---:B------:R-:W-:Y:S01]  /*88f0*/  FMUL R20, R47.reuse, R24 ;  /* 0x000000182f147220 */ /* 0x040fe20000400000 */
[--C-:B------:R-:W-:Y:S02]  /*8900*/  HADD2.F32 R68, -RZ, R71.reuse.H0_H0 ;  /* 0x20000047ff447230 */ /* 0x100fe40000004100 */
[----:B------:R-:W-:Y:S01]  /*8910*/  FMUL R21, R47, R25 ;  /* 0x000000192f157220 */ /* 0x000fe20000400000 */
[----:B------:R-:W-:Y:S01]  /*8920*/  F2FP.F16.F32.PACK_AB R17, R23, R18 ;  /* 0x000000121711723e */ /* 0x000fe200000000ff */
[C---:B------:R-:W-:Y:S01]  /*8930*/  FFMA R20, R49.reuse, R66, R20 ;  /* 0x0000004231147223 */ /* 0x040fe20000000014 */
[----:B------:R-:W-:Y:S02]  /*8940*/  HADD2.F32 R69, -RZ, R71.H1_H1 ;  /* 0x30000047ff457230 */ /* 0x000fe40000004100 */
[----:B------:R-:W-:Y:S01]  /*8950*/  FFMA R21, R49, R67, R21 ;  /* 0x0000004331157223 */ /* 0x000fe20000000015 */
[C---:B------:R-:W-:Y:S01]  /*8960*/  FMUL R22, R47.reuse, R26 ;  /* 0x0000001a2f167220 */ /* 0x040fe20000400000 */
[--C-:B------:R-:W-:Y:S02]  /*8970*/  HADD2.F32 R70, -RZ, R76.reuse.H0_H0 ;  /* 0x2000004cff467230 */ /* 0x100fe40000004100 */
[C---:B------:R-:W-:Y:S01]  /*8980*/  FMUL R27, R47.reuse, R27 ;  /* 0x0000001b2f1b7220 */ /* 0x040fe20000400000 */
[----:B------:R-:W-:Y:S02]  /*8990*/  HADD2.F32 R71, -RZ, R76.H1_H1 ;  /* 0x3000004cff477230 */ /* 0x000fe40000004100 */
[C---:B------:R-:W-:Y:S01]  /*89a0*/  FMUL R24, R47.reuse, R28 ;  /* 0x0000001c2f187220 */ /* 0x040fe20000400000 */
[--C-:B------:R-:W-:Y:S02]  /*89b0*/  HADD2.F32 R72, -RZ, R77.reuse.H0_H0 ;  /* 0x2000004dff487230 */ /* 0x100fe40000004100 */
[----:B------:R-:W-:Y:S01]  /*89c0*/  FMUL R25, R47, R29 ;  /* 0x0000001d2f197220 */ /* 0x000fe20000400000 */
[----:B------:R-:W-:Y:S01]  /*89d0*/  FFMA R22, R49, R68, R22 ;  /* 0x0000004431167223 */ /* 0x000fe20000000016 */
[----:B------:R-:W-:Y:S02]  /*89e0*/  HADD2.F32 R73, -RZ, R77.H1_H1 ;  /* 0x3000004dff497230 */ /* 0x000fe40000004100 */
[----:B------:R-:W-:Y:S01]  /*89f0*/  FMUL R26, R47, R30 ;  /* 0x0000001e2f1a7220 */ /* 0x000fe20000400000 */
[----:B------:R-:W-:Y:S01]  /*8a00*/  FFMA R27, R49, R69, R27 ;  /* 0x00000045311b7223 */ /* 0x000fe2000000001b */
        /* <DEDUP_REMOVED lines=12> */
[----:B------:R-:W-:Y:S01]  /*8ad0*/  FMUL R35, R47, R35 ;  /* 0x000000232f237220 */ /* 0x000fe20000400000 */
[C---:B------:R-:W-:Y:S01]  /*8ae0*/  FFMA R28, R49.reuse, R74, R28 ;  /* 0x0000004a311c7223 */ /* 0x040fe2000000001c */
[C---:B------:R-:W-:Y:S01]  /*8af0*/  FFMA R29, R49.reuse, R75, R29 ;  /* 0x0000004b311d7223 */ /* 0x040fe2000000001d */
[C---:B------:R-:W-:Y:S01]  /*8b00*/  FFMA R30, R49.reuse, R76, R30 ;  /* 0x0000004c311e7223 */ /* 0x040fe2000000001e */
[----:B------:R-:W-:Y:S01]  /*8b10*/  FFMA R35, R49, R77, R35 ;  /* 0x0000004d31237223 */ /* 0x000fe20000000023 */
[----:B------:R-:W-:Y:S02]  /*8b20*/  F2FP.F16.F32.PACK_AB R18, R21, R20 ;  /* 0x000000141512723e */ /* 0x000fe400000000ff */
[----:B------:R-:W-:Y:S02]  /*8b30*/  F2FP.F16.F32.PACK_AB R19, R27, R22 ;  /* 0x000000161b13723e */ /* 0x000fe400000000ff */
[----:B------:R-:W-:Y:S02]  /*8b40*/  F2FP.F16.F32.PACK_AB R24, R25, R24 ;  /* 0x000000181918723e */ /* 0x000fe400000000ff */
[----:B------:R-:W-:Y:S01]  /*8b50*/  F2FP.F16.F32.PACK_AB R25, R31, R26 ;  /* 0x0000001a1f19723e */ /* 0x000fe200000000ff */
[----:B------:R1:W-:Y:S01]  /*8b60*/  STSM.16.M88.4 [R108+0x6000], R16 ;  /* 0x006000106c007844 */ /* 0x0003e20000000200 */
[----:B------:R-:W-:Y:S02]  /*8b70*/  F2FP.F16.F32.PACK_AB R26, R29, R28 ;  /* 0x0000001c1d1a723e */ /* 0x000fe400000000ff */
[----:B------:R-:W-:Y:S05]  /*8b80*/  F2FP.F16.F32.PACK_AB R27, R35, R30 ;  /* 0x0000001e231b723e */ /* 0x000fea00000000ff */
        /* <DEDUP_REMOVED lines=18> */
.L_x_122:
[----:B------:R-:W-:Y:S05]  /*8cb0*/  BSYNC.RECONVERGENT B0 ;  /* 0x0000000000007941 */ /* 0x000fea0003800200 */
.L_x_121:
[----:B------:R-:W-:Y:S01]  /*8cc0*/  BAR.SYNC.DEFER_BLOCKING 0x1, 0x80 ;  /* 0x0042000000007b1d */ /* 0x000fe20000010000 */
[----:B------:R-:W-:Y:S01]  /*8cd0*/  UISETP.NE.AND UP0, UPT, UR49, -0x4, UPT ;  /* 0xfffffffc3100788c */ /* 0x000fe2000bf05270 */
[----:B------:R-:W-:Y:S08]  /*8ce0*/  IADD3 R45, PT, PT, R45, 0x1, RZ ;  /* 0x000000012d2d7810 */ /* 0x000ff00007ffe0ff */
[----:B------:R-:W-:Y:S05]  /*8cf0*/  BRA.U !UP0, `(.L_x_123) ;  /* 0x0000000108287547 */ /* 0x000fea000b800000 */
[----:B------:R-:W-:Y:S01]  /*8d00*/  ISETP.NE.AND P0, PT, R105, RZ, PT ;  /* 0x000000ff6900720c */ /* 0x000fe20003f05270 */
[----:B------:R-:W-:Y:S01]  /*8d10*/  IMAD.U32 R2, RZ, RZ, UR51 ;  /* 0x00000033ff027e24 */ /* 0x000fe2000f8e00ff */
[----:B------:R-:W-:Y:S01]  /*8d20*/  UIADD3 UR51, UPT, UPT, UR51, 0x1, URZ ;  /* 0x0000000133337890 */ /* 0x000fe2000fffe0ff */
[----:B------:R-:W-:Y:S03]  /*8d30*/  IMAD.U32 R0, RZ, RZ, UR37 ;  /* 0x00000025ff007e24 */ /* 0x000fe6000f8e00ff */
[----:B------:R-:W-:Y:S04]  /*8d40*/  UISETP.NE.AND UP0, UPT, UR51, 0x4, UPT ;  /* 0x000000043300788c */ /* 0x000fe8000bf05270 */
[----:B------:R-:W-:Y:S03]  /*8d50*/  USEL UR51, UR51, URZ, UP0 ;  /* 0x000000ff33337287 */ /* 0x000fe60008000000 */
[----:B------:R-:W-:Y:S05]  /*8d60*/  @P0 LEA R2, R2, UR48, 0x3 ;  /* 0x0000003002020c11 */ /* 0x000fea000f8e18ff */
[----:B------:R-:W-:Y:S05]  /*8d70*/  @P0 VIADD R2, R2, 0x40 ;  /* 0x0000004002020836 */ /* 0x000fea0000000000 */
[----:B------:R-:W-:Y:S04]  /*8d80*/  @P0 PRMT R0, R0, 0x654, R2 ;  /* 0x0000065400000816 */ /* 0x000fe80000000002 */
[----:B------:R2:W-:Y:S03]  /*8d90*/  @P0 SYNCS.ARRIVE.TRANS64.RED.A1T0 RZ, [R0+URZ], RZ ;  /* 0x000000ff00ff09a7 */ /* 0x0005e600081004ff */
.L_x_123:
[----:B------:R-:W-:Y:S01]  /*8da0*/  ISETP.NE.AND P2, PT, R102, RZ, PT ;  /* 0x000000ff6600720c */ /* 0x000fe20003f45270 */
[----:B------:R-:W-:Y:S01]  /*8db0*/  UIADD3 UR49, UPT, UPT, UR49, 0x4, URZ ;  /* 0x0000000431317890 */ /* 0x000fe2000fffe0ff */
[----:B------:R-:W-:Y:S01]  /*8dc0*/  ISETP.NE.AND P0, PT, R104, 0x2, PT ;  /* 0x000000026800780c */ /* 0x000fe20003f05270 */
[----:B------:R-:W-:Y:S01]  /*8dd0*/  IMAD.IADD R14, R43, 0x1, R86 ;  /* 0x000000012b0e7824 */ /* 0x000fe200078e0256 */
[----:B------:R-:W-:Y:S01]  /*8de0*/  ISETP.NE.AND P1, PT, R45, 0x4, PT ;  /* 0x000000042d00780c */ /* 0x000fe20003f25270 */
[----:B------:R-:W-:Y:S01]  /*8df0*/  IMAD.IADD R15, R44, 0x1, R87 ;  /* 0x000000012c0f7824 */ /* 0x000fe200078e0257 */
[----:B------:R-:W-:Y:S02]  /*8e00*/  SEL R2, RZ, 0x1, P0 ;  /* 0x00000001ff027807 */ /* 0x000fe40000000000 */
[----:B--2---:R-:W-:Y:S02]  /*8e10*/  SEL R0, RZ, 0x1, P1 ;  /* 0x00000001ff007807 */ /* 0x004fe40000800000 */
[----:B------:R-:W-:Y:S02]  /*8e20*/  LOP3.LUT R96, R96, R2, RZ, 0x3c, !PT ;  /* 0x0000000260607212 */ /* 0x000fe400078e3cff */
[----:B------:R-:W-:Y:S02]  /*8e30*/  LOP3.LUT R97, R97, R0, RZ, 0x3c, !PT ;  /* 0x0000000061617212 */ /* 0x000fe400078e3cff */
[----:B------:R-:W-:Y:S02]  /*8e40*/  @P2 R2UR UR36, R95 ;  /* 0x000000005f2422ca */ /* 0x000fe400000e0000 */
[----:B------:R-:W-:Y:S02]  /*8e50*/  SEL R104, R104, RZ, P0 ;  /* 0x000000ff68687207 */ /* 0x000fe40000000000 */
[----:B------:R-:W-:Y:S01]  /*8e60*/  SEL R45, R45, RZ, P1 ;  /* 0x000000ff2d2d7207 */ /* 0x000fe20000800000 */
[----:B------:R-:W-:Y:S10]  /*8e70*/  @P2 BRA `(.L_x_124) ;  /* 0xffffffc000082947 */ /* 0x000ff4000383ffff */
[----:B------:R-:W-:-:S09]  /*8e80*/  UISETP.NE.AND UP0, UPT, UR50, URZ, UPT ;  /* 0x000000ff3200728c */ /* 0x000fd2000bf05270 */
[----:B------:R-:W-:Y:S05]  /*8e90*/  BRA.U !UP0, `(.L_x_125) ;  /* 0x0000000108487547 */ /* 0x000fea000b800000 */
[----:B------:R-:W2:Y:S02]  /*8ea0*/  LDCU.64 UR4, c[0x0][0x890] ;  /* 0x00011200ff0477ac */ /* 0x000ea40008000a00 */
[----:B--2---:R-:W-:-:S04]  /*8eb0*/  UISETP.NE.U32.AND UP0, UPT, UR4, URZ, UPT ;  /* 0x000000ff0400728c */ /* 0x004fc8000bf05070 */
[----:B------:R-:W-:-:S09]  /*8ec0*/  UISETP.NE.AND.EX UP0, UPT, UR5, URZ, UPT, UP0 ;  /* 0x000000ff0500728c */ /* 0x000fd2000bf05300 */
[----:B------:R-:W-:Y:S05]  /*8ed0*/  BRA.U UP0, `(.L_x_126) ;  /* 0x00000001000c7547 */ /* 0x000fea000b800000 */
[----:B------:R-:W-:-:S13]  /*8ee0*/  FSETP.NEU.AND P0, PT, R49, RZ, PT ;  /* 0x000000ff3100720b */ /* 0x000fda0003f0d000 */
[----:B------:R-:W-:Y:S05]  /*8ef0*/  @!P0 EXIT ;  /* 0x000000000000894d */ /* 0x000fea0003800000 */
[----:B------:R-:W-:Y:S05]  /*8f00*/  BRA `(.L_x_125) ;  /* 0x00000000002c7947 */ /* 0x000fea0003800000 */
.L_x_126:
[----:B------:R-:W-:Y:S01]  /*8f10*/  ISETP.NE.AND P0, PT, R103, RZ, PT ;  /* 0x000000ff6700720c */ /* 0x000fe20003f05270 */
[----:B------:R-:W-:-:S12]  /*8f20*/  BSSY.RECONVERGENT B0, `(.L_x_125) ;  /* 0x0000009000007945 */ /* 0x000fd80003800200 */
[----:B------:R-:W-:Y:S05]  /*8f30*/  @P0 BRA `(.L_x_127) ;  /* 0x0000000000140947 */ /* 0x000fea0003800000 */
[----:B------:R-:W2:Y:S02]  /*8f40*/  LDCU.64 UR4, c[0x0][0x888] ;  /* 0x00011100ff0477ac */ /* 0x000ea40008000a00 */
[----:B--2---:R-:W-:-:S04]  /*8f50*/  ISETP.NE.U32.AND P0, PT, RZ, UR4, PT ;  /* 0x00000004ff007c0c */ /* 0x004fc8000bf05070 */
[----:B------:R-:W-:-:S13]  /*8f60*/  ISETP.NE.AND.EX P0, PT, RZ, UR5, PT, P0 ;  /* 0x00000005ff007c0c */ /* 0x000fda000bf05300 */
[----:B------:R-:W-:Y:S05]  /*8f70*/  @!P0 EXIT ;  /* 0x000000000000894d */ /* 0x000fea0003800000 */
[----:B------:R-:W-:Y:S05]  /*8f80*/  BRA `(.L_x_128) ;  /* 0x0000000000087947 */ /* 0x000fea0003800000 */
.L_x_127:
[----:B------:R-:W-:-:S13]  /*8f90*/  FSETP.NEU.AND P0, PT, R49, RZ, PT ;  /* 0x000000ff3100720b */ /* 0x000fda0003f0d000 */
[----:B------:R-:W-:Y:S05]  /*8fa0*/  @!P0 EXIT ;  /* 0x000000000000894d */ /* 0x000fea0003800000 */
.L_x_128:
[----:B------:R-:W-:Y:S05]  /*8fb0*/  BSYNC.RECONVERGENT B0 ;  /* 0x0000000000007941 */ /* 0x000fea0003800200 */
.L_x_125:
[----:B------:R-:W-:Y:S01]  /*8fc0*/  ULEA UR4, UR51, UR48, 0x3 ;  /* 0x0000003033047291 */ /* 0x000fe2000f8e18ff */
[----:B------:R-:W-:-:S04]  /*8fd0*/  DEPBAR.LE SB0, 0x0 ;  /* 0x000080000000791a */ /* 0x000fc80000000000 */
[----:B------:R-:W-:-:S04]  /*8fe0*/  UIADD3 UR4, UPT, UPT, UR4, 0x40, URZ ;  /* 0x0000004004047890 */ /* 0x000fc8000fffe0ff */
[----:B------:R-:W-:-:S09]  /*8ff0*/  UPRMT UR4, UR37, 0x654, UR4 ;  /* 0x0000065425047896 */ /* 0x000fd20008000004 */
[----:B------:R-:W-:Y:S01]  /*9000*/  SYNCS.ARRIVE.TRANS64.RED.A1T0 RZ, [UR4], RZ ;  /* 0x000000ffffff79a7 */ /* 0x000fe20008100404 */
[----:B------:R-:W-:Y:S05]  /*9010*/  EXIT ;  /* 0x000000000000794d */ /* 0x000fea0003800000 */
.L_x_19:
[----:B--2---:R2:W1:Y:S02]  /*9020*/  SYNCS.PHASECHK.TRANS64.TRYWAIT P0, [R2+URZ+0xe0], R3 ;  /* 0x0000e003020075a7 */ /* 0x00446400080011ff */
[----:B-1----:R-:W-:Y:S05]  /*9030*/  @!P0 NANOSLEEP.SYNCS 0x989680 ;  /* 0x009896800000895d */ /* 0x002fea0003900000 */
[----:B------:R-:W1:Y:S02]  /*9040*/  @!P0 SYNCS.PHASECHK.TRANS64 P0, [R2+URZ+0xe0], R3 ;  /* 0x0000e003020085a7 */ /* 0x000e6400080010ff */
[----:B-1----:R-:W-:Y:S05]  /*9050*/  @!P0 BRA `(.L_x_19) ;  /* 0xfffffffc00f08947 */ /* 0x002fea000383ffff */
[----:B------:R-:W-:Y:S05]  /*9060*/  BRA `(.L_x_129) ;  /* 0xffffff84004c7947 */ /* 0x000fea000383ffff */
.L_x_22:
[----:B-1----:R-:W-:-:S07]  /*9070*/  MOV R2, UR33 ;  /* 0x0000002100027c02 */ /* 0x002fce0008000f00 */
.L_x_130:
[----:B-1----:R1:W2:Y:S02]  /*9080*/  SYNCS.PHASECHK.TRANS64.TRYWAIT P0, [R2+URZ+0x10], R4 ;  /* 0x00001004020075a7 */ /* 0x0022a400080011ff */
[----:B--2---:R-:W-:Y:S05]  /*9090*/  @!P0 NANOSLEEP.SYNCS 0x989680 ;  /* 0x009896800000895d */ /* 0x004fea0003900000 */
[----:B------:R-:W2:Y:S02]  /*90a0*/  @!P0 SYNCS.PHASECHK.TRANS64 P0, [R2+URZ+0x10], R4 ;  /* 0x00001004020085a7 */ /* 0x000ea400080010ff */
[----:B--2---:R-:W-:Y:S05]  /*90b0*/  @!P0 BRA `(.L_x_130) ;  /* 0xfffffffc00f08947 */ /* 0x004fea000383ffff */
[----:B------:R-:W-:Y:S05]  /*90c0*/  BRA `(.L_x_21) ;  /* 0xffffff84009c7947 */ /* 0x000fea000383ffff */
.L_x_28:
[----:B-1----:R-:W-:-:S07]  /*90d0*/  MOV R2, UR33 ;  /* 0x0000002100027c02 */ /* 0x002fce0008000f00 */
.L_x_131:
[----:B-1----:R1:W2:Y:S02]  /*90e0*/  SYNCS.PHASECHK.TRANS64.TRYWAIT P0, [R2+URZ+0x10], R4 ;  /* 0x00001004020075a7 */ /* 0x0022a400080011ff */
[----:B--2---:R-:W-:Y:S05]  /*90f0*/  @!P0 NANOSLEEP.SYNCS 0x989680 ;  /* 0x009896800000895d */ /* 0x004fea0003900000 */
[----:B------:R-:W2:Y:S02]  /*9100*/  @!P0 SYNCS.PHASECHK.TRANS64 P0, [R2+URZ+0x10], R4 ;  /* 0x00001004020085a7 */ /* 0x000ea400080010ff */
[----:B--2---:R-:W-:Y:S05]  /*9110*/  @!P0 BRA `(.L_x_131) ;  /* 0xfffffffc00f08947 */ /* 0x004fea000383ffff */
[----:B------:R-:W-:Y:S05]  /*9120*/  BRA `(.L_x_27) ;  /* 0xffffff8800747947 */ /* 0x000fea000383ffff */
.L_x_32:
[----:B-1----:R1:W2:Y:S02]  /*9130*/  SYNCS.PHASECHK.TRANS64.TRYWAIT P0, [R2+URZ+0x70], R3 ;  /* 0x00007003020075a7 */ /* 0x0022a400080011ff */
[----:B--2---:R-:W-:Y:S05]  /*9140*/  @!P0 NANOSLEEP.SYNCS 0x989680 ;  /* 0x009896800000895d */ /* 0x004fea0003900000 */
[----:B------:R-:W2:Y:S02]  /*9150*/  @!P0 SYNCS.PHASECHK.TRANS64 P0, [R2+URZ+0x70], R3 ;  /* 0x00007003020085a7 */ /* 0x000ea400080010ff */
[----:B--2---:R-:W-:Y:S05]  /*9160*/  @!P0 BRA `(.L_x_32) ;  /* 0xfffffffc00f08947 */ /* 0x004fea000383ffff */
[----:B------:R-:W-:Y:S05]  /*9170*/  BRA `(.L_x_132) ;  /* 0xffffff8c002c7947 */ /* 0x000fea000383ffff */
.L_x_36:
[----:B----4-:R-:W-:-:S07]  /*9180*/  MOV R0, UR4 ;  /* 0x0000000400007c02 */ /* 0x010fce0008000f00 */
.L_x_133:
[----:B-1----:R1:W2:Y:S02]  /*9190*/  SYNCS.PHASECHK.TRANS64.TRYWAIT P0, [R0+URZ], R2 ;  /* 0x00000002000075a7 */ /* 0x0022a400080011ff */
[----:B--2---:R-:W-:Y:S05]  /*91a0*/  @!P0 NANOSLEEP.SYNCS 0x989680 ;  /* 0x009896800000895d */ /* 0x004fea0003900000 */
[----:B------:R-:W2:Y:S02]  /*91b0*/  @!P0 SYNCS.PHASECHK.TRANS64 P0, [R0+URZ], R2 ;  /* 0x00000002000085a7 */ /* 0x000ea400080010ff */
[----:B--2---:R-:W-:Y:S05]  /*91c0*/  @!P0 BRA `(.L_x_133) ;  /* 0xfffffffc00f08947 */ /* 0x004fea000383ffff */
[----:B------:R-:W-:Y:S05]  /*91d0*/  BRA `(.L_x_134) ;  /* 0xffffff90009c7947 */ /* 0x000fea000383ffff */
.L_x_39:
[----:B-1----:R1:W2:Y:S02]  /*91e0*/  SYNCS.PHASECHK.TRANS64.TRYWAIT P0, [R0+URZ+0xd0], R4 ;  /* 0x0000d004000075a7 */ /* 0x0022a400080011ff */
[----:B--2---:R-:W-:Y:S05]  /*91f0*/  @!P0 NANOSLEEP.SYNCS 0x989680 ;  /* 0x009896800000895d */ /* 0x004fea0003900000 */
[----:B------:R-:W2:Y:S02]  /*9200*/  @!P0 SYNCS.PHASECHK.TRANS64 P0, [R0+URZ+0xd0], R4 ;  /* 0x0000d004000085a7 */ /* 0x000ea400080010ff */
[----:B--2---:R-:W-:Y:S05]  /*9210*/  @!P0 BRA `(.L_x_39) ;  /* 0xfffffffc00f08947 */ /* 0x004fea000383ffff */
[----:B------:R-:W-:Y:S05]  /*9220*/  BRA `(.L_x_135) ;  /* 0xffffff9000f87947 */ /* 0x000fea000383ffff */
.L_x_40:
[----:B------:R-:W-:-:S07]  /*9230*/  MOV R0, UR5 ;  /* 0x0000000500007c02 */ /* 0x000fce0008000f00 */
.L_x_136:
[----:B-1----:R1:W2:Y:S02]  /*9240*/  SYNCS.PHASECHK.TRANS64.TRYWAIT P0, [R0+URZ+0x80], R5 ;  /* 0x00008005000075a7 */ /* 0x0022a400080011ff */
[----:B--2---:R-:W-:Y:S05]  /*9250*/  @!P0 NANOSLEEP.SYNCS 0x989680 ;  /* 0x009896800000895d */ /* 0x004fea0003900000 */
[----:B------:R-:W2:Y:S02]  /*9260*/  @!P0 SYNCS.PHASECHK.TRANS64 P0, [R0+URZ+0x80], R5 ;  /* 0x00008005000085a7 */ /* 0x000ea400080010ff */
[----:B--2---:R-:W-:Y:S05]  /*9270*/  @!P0 BRA `(.L_x_136) ;  /* 0xfffffffc00f08947 */ /* 0x004fea000383ffff */
[----:B------:R-:W-:Y:S05]  /*9280*/  BRA `(.L_x_137) ;  /* 0xffffff9400087947 */ /* 0x000fea000383ffff */
.L_x_41:
[----:B-1----:R1:W2:Y:S02]  /*9290*/  SYNCS.PHASECHK.TRANS64.TRYWAIT P1, [R0+URZ+0x70], R4 ;  /* 0x00007004000075a7 */ /* 0x0022a400080211ff */
[----:B--2---:R-:W-:Y:S05]  /*92a0*/  @!P1 NANOSLEEP.SYNCS 0x989680 ;  /* 0x009896800000995d */ /* 0x004fea0003900000 */
[----:B------:R-:W2:Y:S02]  /*92b0*/  @!P1 SYNCS.PHASECHK.TRANS64 P1, [R0+URZ+0x70], R4 ;  /* 0x00007004000095a7 */ /* 0x000ea400080210ff */
[----:B--2---:R-:W-:Y:S05]  /*92c0*/  @!P1 BRA `(.L_x_41) ;  /* 0xfffffffc00f09947 */ /* 0x004fea000383ffff */
[----:B------:R-:W-:Y:S05]  /*92d0*/  BRA `(.L_x_138) ;  /* 0xffffff9400387947 */ /* 0x000fea000383ffff */
.L_x_44:
[----:B------:R-:W-:-:S07]  /*92e0*/  MOV R0, UR5 ;  /* 0x0000000500007c02 */ /* 0x000fce0008000f00 */
.L_x_139:
[----:B-1----:R1:W2:Y:S02]  /*92f0*/  SYNCS.PHASECHK.TRANS64.TRYWAIT P0, [R0+URZ+0x80], R2 ;  /* 0x00008002000075a7 */ /* 0x0022a400080011ff */
[----:B--2---:R-:W-:Y:S05]  /*9300*/  @!P0 NANOSLEEP.SYNCS 0x989680 ;  /* 0x009896800000895d */ /* 0x004fea0003900000 */
[----:B------:R-:W2:Y:S02]  /*9310*/  @!P0 SYNCS.PHASECHK.TRANS64 P0, [R0+URZ+0x80], R2 ;  /* 0x00008002000085a7 */ /* 0x000ea400080010ff */
[----:B--2---:R-:W-:Y:S05]  /*9320*/  @!P0 BRA `(.L_x_139) ;  /* 0xfffffffc00f08947 */ /* 0x004fea000383ffff */
[----:B------:R-:W-:Y:S05]  /*9330*/  BRA `(.L_x_43) ;  /* 0xffffff94008c7947 */ /* 0x000fea000383ffff */
.L_x_51:
[----:B-1----:R1:W2:Y:S02]  /*9340*/  SYNCS.PHASECHK.TRANS64.TRYWAIT P1, [R0+URZ+0x70], R2 ;  /* 0x00007002000075a7 */ /* 0x0022a400080211ff */
[----:B--2---:R-:W-:Y:S05]  /*9350*/  @!P1 NANOSLEEP.SYNCS 0x989680 ;  /* 0x009896800000995d */ /* 0x004fea0003900000 */
[----:B------:R-:W2:Y:S02]  /*9360*/  @!P1 SYNCS.PHASECHK.TRANS64 P1, [R0+URZ+0x70], R2 ;  /* 0x00007002000095a7 */ /* 0x000ea400080210ff */
[----:B--2---:R-:W-:Y:S05]  /*9370*/  @!P1 BRA `(.L_x_51) ;  /* 0xfffffffc00f09947 */ /* 0x004fea000383ffff */
[----:B------:R-:W-:Y:S05]  /*9380*/  BRA `(.L_x_140) ;  /* 0xffffff9c001c7947 */ /* 0x000fea000383ffff */
.L_x_52:
[----:B------:R-:W-:-:S07]  /*9390*/  MOV R2, UR6 ;  /* 0x0000000600027c02 */ /* 0x000fce0008000f00 */
.L_x_141:
[----:B-1----:R1:W2:Y:S02]  /*93a0*/  SYNCS.PHASECHK.TRANS64.TRYWAIT P0, [R2+URZ+0xb0], R0 ;  /* 0x0000b000020075a7 */ /* 0x0022a400080011ff */
[----:B--2---:R-:W-:Y:S05]  /*93b0*/  @!P0 NANOSLEEP.SYNCS 0x989680 ;  /* 0x009896800000895d */ /* 0x004fea0003900000 */
[----:B------:R-:W2:Y:S02]  /*93c0*/  @!P0 SYNCS.PHASECHK.TRANS64 P0, [R2+URZ+0xb0], R0 ;  /* 0x0000b000020085a7 */ /* 0x000ea400080010ff */
[----:B--2---:R-:W-:Y:S05]  /*93d0*/  @!P0 BRA `(.L_x_141) ;  /* 0xfffffffc00f08947 */ /* 0x004fea000383ffff */
[----:B------:R-:W-:Y:S05]  /*93e0*/  BRA `(.L_x_142) ;  /* 0xffffff9c006c7947 */ /* 0x000fea000383ffff */
.L_x_55:
[----:B------:R-:W-:Y:S07]  /*93f0*/  MOV R0, UR11 ;  /* 0x0000000b00007c02 */ /* 0x000fee0008000f00 */
.L_x_143:
[----:B-1----:R1:W2:Y:S02]  /*9400*/  SYNCS.PHASECHK.TRANS64.TRYWAIT P0, [R0+URZ], R2 ;  /* 0x00000002000075a7 */ /* 0x0022a400080011ff */
[----:B--2---:R-:W-:Y:S05]  /*9410*/  @!P0 NANOSLEEP.SYNCS 0x989680 ;  /* 0x009896800000895d */ /* 0x004fea0003900000 */
[----:B------:R-:W2:Y:S02]  /*9420*/  @!P0 SYNCS.PHASECHK.TRANS64 P0, [R0+URZ], R2 ;  /* 0x00000002000085a7 */ /* 0x000ea400080010ff */
[----:B--2---:R-:W-:Y:S05]  /*9430*/  @!P0 BRA `(.L_x_143) ;  /* 0xfffffffc00f08947 */ /* 0x004fea000383ffff */
[----:B------:R-:W-:Y:S05]  /*9440*/  BRA `(.L_x_54) ;  /* 0xffffff9c00887947 */ /* 0x000fea000383ffff */
.L_x_58:
[----:B------:R-:W-:-:S07]  /*9450*/  MOV R0, UR6 ;  /* 0x0000000600007c02 */ /* 0x000fce0008000f00 */
.L_x_144:
[----:B--2---:R2:W4:Y:S02]  /*9460*/  SYNCS.PHASECHK.TRANS64.TRYWAIT P0, [R0+URZ], R2 ;  /* 0x00000002000075a7 */ /* 0x00452400080011ff */
[----:B----4-:R-:W-:Y:S05]  /*9470*/  @!P0 NANOSLEEP.SYNCS 0x989680 ;  /* 0x009896800000895d */ /* 0x010fea0003900000 */
[----:B------:R-:W4:Y:S02]  /*9480*/  @!P0 SYNCS.PHASECHK.TRANS64 P0, [R0+URZ], R2 ;  /* 0x00000002000085a7 */ /* 0x000f2400080010ff */
[----:B----4-:R-:W-:Y:S05]  /*9490*/  @!P0 BRA `(.L_x_144) ;  /* 0xfffffffc00f08947 */ /* 0x010fea000383ffff */
[----:B------:R-:W-:Y:S05]  /*94a0*/  BRA `(.L_x_145) ;  /* 0xffffffa000b47947 */ /* 0x000fea000383ffff */
.L_x_59:
[----:B------:R-:W-:-:S07]  /*94b0*/  MOV R0, UR6 ;  /* 0x0000000600007c02 */ /* 0x000fce0008000f00 */
.L_x_146:
[----:B-1----:R1:W2:Y:S02]  /*94c0*/  SYNCS.PHASECHK.TRANS64.TRYWAIT P0, [R0+URZ], R3 ;  /* 0x00000003000075a7 */ /* 0x0022a400080011ff */
[----:B--2---:R-:W-:Y:S05]  /*94d0*/  @!P0 NANOSLEEP.SYNCS 0x989680 ;  /* 0x009896800000895d */ /* 0x004fea0003900000 */
[----:B------:R-:W2:Y:S02]  /*94e0*/  @!P0 SYNCS.PHASECHK.TRANS64 P0, [R0+URZ], R3 ;  /* 0x00000003000085a7 */ /* 0x000ea400080010ff */
[----:B--2---:R-:W-:Y:S05]  /*94f0*/  @!P0 BRA `(.L_x_146) ;  /* 0xfffffffc00f08947 */ /* 0x004fea000383ffff */
[----:B------:R-:W-:Y:S05]  /*9500*/  BRA `(.L_x_147) ;  /* 0xffffffa000c07947 */ /* 0x000fea000383ffff */
.L_x_60:
[----:B------:R-:W-:-:S07]  /*9510*/  MOV R0, UR6 ;  /* 0x0000000600007c02 */ /* 0x000fce0008000f00 */
.L_x_148:
[----:B-1----:R1:W2:Y:S02]  /*9520*/  SYNCS.PHASECHK.TRANS64.TRYWAIT P0, [R0+URZ], R3 ;  /* 0x00000003000075a7 */ /* 0x0022a400080011ff */
[----:B--2---:R-:W-:Y:S05]  /*9530*/  @!P0 NANOSLEEP.SYNCS 0x989680 ;  /* 0x009896800000895d */ /* 0x004fea0003900000 */
[----:B------:R-:W2:Y:S02]  /*9540*/  @!P0 SYNCS.PHASECHK.TRANS64 P0, [R0+URZ], R3 ;  /* 0x00000003000085a7 */ /* 0x000ea400080010ff */
[----:B--2---:R-:W-:Y:S05]  /*9550*/  @!P0 BRA `(.L_x_148) ;  /* 0xfffffffc00f08947 */ /* 0x004fea000383ffff */
[----:B------:R-:W-:Y:S05]  /*9560*/  BRA `(.L_x_149) ;  /* 0xffffffa000cc7947 */ /* 0x000fea000383ffff */
.L_x_61:
[----:B-1----:R-:W-:-:S07]  /*9570*/  MOV R0, UR7 ;  /* 0x0000000700007c02 */ /* 0x002fce0008000f00 */
.L_x_150:
[----:B-1----:R1:W2:Y:S02]  /*9580*/  SYNCS.PHASECHK.TRANS64.TRYWAIT P0, [R0+URZ], R2 ;  /* 0x00000002000075a7 */ /* 0x0022a400080011ff */
[----:B--2---:R-:W-:Y:S05]  /*9590*/  @!P0 NANOSLEEP.SYNCS 0x989680 ;  /* 0x009896800000895d */ /* 0x004fea0003900000 */
[----:B------:R-:W2:Y:S02]  /*95a0*/  @!P0 SYNCS.PHASECHK.TRANS64 P0, [R0+URZ], R2 ;  /* 0x00000002000085a7 */ /* 0x000ea400080010ff */
[----:B--2---:R-:W-:Y:S05]  /*95b0*/  @!P0 BRA `(.L_x_150) ;  /* 0xfffffffc00f08947 */ /* 0x004fea000383ffff */
[----:B------:R-:W-:Y:S05]  /*95c0*/  BRA `(.L_x_151) ;  /* 0xffffffa000d87947 */ /* 0x000fea000383ffff */
.L_x_66:
[----:B--2---:R2:W3:Y:S02]  /*95d0*/  SYNCS.PHASECHK.TRANS64.TRYWAIT P0, [R0+URZ+0x70], R2 ;  /* 0x00007002000075a7 */ /* 0x0044e400080011ff */
[----:B---3--:R-:W-:Y:S05]  /*95e0*/  @!P0 NANOSLEEP.SYNCS 0x989680 ;  /* 0x009896800000895d */ /* 0x008fea0003900000 */
[----:B------:R-:W3:Y:S02]  /*95f0*/  @!P0 SYNCS.PHASECHK.TRANS64 P0, [R0+URZ+0x70], R2 ;  /* 0x00007002000085a7 */ /* 0x000ee400080010ff */
[----:B---3--:R-:W-:Y:S05]  /*9600*/  @!P0 BRA `(.L_x_66) ;  /* 0xfffffffc00f08947 */ /* 0x008fea000383ffff */
[----:B------:R-:W-:Y:S05]  /*9610*/  BRA `(.L_x_152) ;  /* 0xffffffa400e47947 */ /* 0x000fea000383ffff */
.L_x_69:
[----:B------:R-:W-:Y:S07]  /*9620*/  MOV R0, UR7 ;  /* 0x0000000700007c02 */ /* 0x000fee0008000f00 */
.L_x_153:
[----:B--2---:R2:W3:Y:S02]  /*9630*/  SYNCS.PHASECHK.TRANS64.TRYWAIT P0, [R0+URZ+0x68], R2 ;  /* 0x00006802000075a7 */ /* 0x0044e400080011ff */
[----:B---3--:R-:W-:Y:S05]  /*9640*/  @!P0 NANOSLEEP.SYNCS 0x989680 ;  /* 0x009896800000895d */ /* 0x008fea0003900000 */
[----:B------:R-:W3:Y:S02]  /*9650*/  @!P0 SYNCS.PHASECHK.TRANS64 P0, [R0+URZ+0x68], R2 ;  /* 0x00006802000085a7 */ /* 0x000ee400080010ff */
[----:B---3--:R-:W-:Y:S05]  /*9660*/  @!P0 BRA `(.L_x_153) ;  /* 0xfffffffc00f08947 */ /* 0x008fea000383ffff */
[----:B------:R-:W-:Y:S05]  /*9670*/  BRA `(.L_x_68) ;  /* 0xffffffa800c47947 */ /* 0x000fea000383ffff */
.L_x_72:
[----:B------:R-:W-:Y:S07]  /*9680*/  MOV R0, UR7 ;  /* 0x0000000700007c02 */ /* 0x000fee0008000f00 */
.L_x_154:
[----:B-1----:R1:W2:Y:S02]  /*9690*/  SYNCS.PHASECHK.TRANS64.TRYWAIT P0, [R0+URZ+0x40], R14 ;  /* 0x0000400e000075a7 */ /* 0x0022a400080011ff */
[----:B--2---:R-:W-:Y:S05]  /*96a0*/  @!P0 NANOSLEEP.SYNCS 0x989680 ;  /* 0x009896800000895d */ /* 0x004fea0003900000 */
[----:B------:R-:W2:Y:S02]  /*96b0*/  @!P0 SYNCS.PHASECHK.TRANS64 P0, [R0+URZ+0x40], R14 ;  /* 0x0000400e000085a7 */ /* 0x000ea400080010ff */
[----:B--2---:R-:W-:Y:S05]  /*96c0*/  @!P0 BRA `(.L_x_154) ;  /* 0xfffffffc00f08947 */ /* 0x004fea000383ffff */
[----:B------:R-:W-:Y:S05]  /*96d0*/  BRA `(.L_x_155) ;  /* 0xffffffac003c7947 */ /* 0x000fea000383ffff */
.L_x_73:
[----:B------:R-:W-:Y:S07]  /*96e0*/  MOV R0, UR7 ;  /* 0x0000000700007c02 */ /* 0x000fee0008000f00 */
.L_x_156:
[----:B-1----:R1:W2:Y:S02]  /*96f0*/  SYNCS.PHASECHK.TRANS64.TRYWAIT P0, [R0+URZ+0x48], R14 ;  /* 0x0000480e000075a7 */ /* 0x0022a400080011ff */
[----:B--2---:R-:W-:Y:S05]  /*9700*/  @!P0 NANOSLEEP.SYNCS 0x989680 ;  /* 0x009896800000895d */ /* 0x004fea0003900000 */
[----:B------:R-:W2:Y:S02]  /*9710*/  @!P0 SYNCS.PHASECHK.TRANS64 P0, [R0+URZ+0x48], R14 ;  /* 0x0000480e000085a7 */ /* 0x000ea400080010ff */
[----:B--2---:R-:W-:Y:S05]  /*9720*/  @!P0 BRA `(.L_x_156) ;  /* 0xfffffffc00f08947 */ /* 0x004fea000383ffff */
[----:B------:R-:W-:Y:S05]  /*9730*/  BRA `(.L_x_157) ;  /* 0xffffffac00747947 */ /* 0x000fea000383ffff */
.L_x_74:
[----:B------:R-:W-:Y:S07]  /*9740*/  MOV R0, UR7 ;  /* 0x0000000700007c02 */ /* 0x000fee0008000f00 */
.L_x_158:
[----:B-1----:R1:W2:Y:S02]  /*9750*/  SYNCS.PHASECHK.TRANS64.TRYWAIT P0, [R0+URZ+0x50], R14 ;  /* 0x0000500e000075a7 */ /* 0x0022a400080011ff */
[----:B--2---:R-:W-:Y:S05]  /*9760*/  @!P0 NANOSLEEP.SYNCS 0x989680 ;  /* 0x009896800000895d */ /* 0x004fea0003900000 */
[----:B------:R-:W2:Y:S02]  /*9770*/  @!P0 SYNCS.PHASECHK.TRANS64 P0, [R0+URZ+0x50], R14 ;  /* 0x0000500e000085a7 */ /* 0x000ea400080010ff */
[----:B--2---:R-:W-:Y:S05]  /*9780*/  @!P0 BRA `(.L_x_158) ;  /* 0xfffffffc00f08947 */ /* 0x004fea000383ffff */
[----:B------:R-:W-:Y:S05]  /*9790*/  BRA `(.L_x_159) ;  /* 0xffffffac00b87947 */ /* 0x000fea000383ffff */
.L_x_75:
[----:B------:R-:W-:Y:S07]  /*97a0*/  MOV R0, UR7 ;  /* 0x0000000700007c02 */ /* 0x000fee0008000f00 */
.L_x_160:
[----:B-1----:R1:W2:Y:S02]  /*97b0*/  SYNCS.PHASECHK.TRANS64.TRYWAIT P0, [R0+URZ+0x58], R14 ;  /* 0x0000580e000075a7 */ /* 0x0022a400080011ff */
[----:B--2---:R-:W-:Y:S05]  /*97c0*/  @!P0 NANOSLEEP.SYNCS 0x989680 ;  /* 0x009896800000895d */ /* 0x004fea0003900000 */
[----:B------:R-:W2:Y:S02]  /*97d0*/  @!P0 SYNCS.PHASECHK.TRANS64 P0, [R0+URZ+0x58], R14 ;  /* 0x0000580e000085a7 */ /* 0x000ea400080010ff */
[----:B--2---:R-:W-:Y:S05]  /*97e0*/  @!P0 BRA `(.L_x_160) ;  /* 0xfffffffc00f08947 */ /* 0x004fea000383ffff */
[----:B------:R-:W-:Y:S05]  /*97f0*/  BRA `(.L_x_161) ;  /* 0xffffffb0003c7947 */ /* 0x000fea000383ffff */
.L_x_77:
[----:B------:R-:W-:-:S07]  /*9800*/  MOV R0, UR7 ;  /* 0x0000000700007c02 */ /* 0x000fce0008000f00 */
.L_x_162:
[----:B-1----:R1:W3:Y:S02]  /*9810*/  SYNCS.PHASECHK.TRANS64.TRYWAIT P0, [R0+URZ+0x40], R2 ;  /* 0x00004002000075a7 */ /* 0x0022e400080011ff */
[----:B---3--:R-:W-:Y:S05]  /*9820*/  @!P0 NANOSLEEP.SYNCS 0x989680 ;  /* 0x009896800000895d */ /* 0x008fea0003900000 */
[----:B------:R-:W3:Y:S02]  /*9830*/  @!P0 SYNCS.PHASECHK.TRANS64 P0, [R0+URZ+0x40], R2 ;  /* 0x00004002000085a7 */ /* 0x000ee400080010ff */
[----:B---3--:R-:W-:Y:S05]  /*9840*/  @!P0 BRA `(.L_x_162) ;  /* 0xfffffffc00f08947 */ /* 0x008fea000383ffff */
[----:B------:R-:W-:Y:S05]  /*9850*/  BRA `(.L_x_163) ;  /* 0xffffffb000ac7947 */ /* 0x000fea000383ffff */
.L_x_78:
[----:B-1----:R-:W-:-:S07]  /*9860*/  MOV R0, UR7 ;  /* 0x0000000700007c02 */ /* 0x002fce0008000f00 */
.L_x_164:
[----:B-1----:R1:W3:Y:S02]  /*9870*/  SYNCS.PHASECHK.TRANS64.TRYWAIT P0, [R0+URZ+0x48], R2 ;  /* 0x00004802000075a7 */ /* 0x0022e400080011ff */
[----:B---3--:R-:W-:Y:S05]  /*9880*/  @!P0 NANOSLEEP.SYNCS 0x989680 ;  /* 0x009896800000895d */ /* 0x008fea0003900000 */
[----:B------:R-:W3:Y:S02]  /*9890*/  @!P0 SYNCS.PHASECHK.TRANS64 P0, [R0+URZ+0x48], R2 ;  /* 0x00004802000085a7 */ /* 0x000ee400080010ff */
[----:B---3--:R-:W-:Y:S05]  /*98a0*/  @!P0 BRA `(.L_x_164) ;  /* 0xfffffffc00f08947 */ /* 0x008fea000383ffff */
[----:B------:R-:W-:Y:S05]  /*98b0*/  BRA `(.L_x_165) ;  /* 0xffffffb0009c7947 */ /* 0x000fea000383ffff */
.L_x_79:
[----:B-1----:R-:W-:-:S07]  /*98c0*/  MOV R0, UR7 ;  /* 0x0000000700007c02 */ /* 0x002fce0008000f00 */
.L_x_166:
[----:B-1----:R1:W3:Y:S02]  /*98d0*/  SYNCS.PHASECHK.TRANS64.TRYWAIT P0, [R0+URZ+0x50], R2 ;  /* 0x00005002000075a7 */ /* 0x0022e400080011ff */
[----:B---3--:R-:W-:Y:S05]  /*98e0*/  @!P0 NANOSLEEP.SYNCS 0x989680 ;  /* 0x009896800000895d */ /* 0x008fea0003900000 */
[----:B------:R-:W3:Y:S02]  /*98f0*/  @!P0 SYNCS.PHASECHK.TRANS64 P0, [R0+URZ+0x50], R2 ;  /* 0x00005002000085a7 */ /* 0x000ee400080010ff */
[----:B---3--:R-:W-:Y:S05]  /*9900*/  @!P0 BRA `(.L_x_166) ;  /* 0xfffffffc00f08947 */ /* 0x008fea000383ffff */
[----:B------:R-:W-:Y:S05]  /*9910*/  BRA `(.L_x_167) ;  /* 0xffffffb0008c7947 */ /* 0x000fea000383ffff */
.L_x_81:
[----:B--2---:R2:W4:Y:S02]  /*9920*/  SYNCS.PHASECHK.TRANS64.TRYWAIT P0, [R0+URZ+0x70], R2 ;  /* 0x00007002000075a7 */ /* 0x00452400080011ff */
[----:B----4-:R-:W-:Y:S05]  /*9930*/  @!P0 NANOSLEEP.SYNCS 0x989680 ;  /* 0x009896800000895d */ /* 0x010fea0003900000 */
[----:B------:R-:W4:Y:S02]  /*9940*/  @!P0 SYNCS.PHASECHK.TRANS64 P0, [R0+URZ+0x70], R2 ;  /* 0x00007002000085a7 */ /* 0x000f2400080010ff */
[----:B----4-:R-:W-:Y:S05]  /*9950*/  @!P0 BRA `(.L_x_81) ;  /* 0xfffffffc00f08947 */ /* 0x010fea000383ffff */
[----:B------:R-:W-:Y:S05]  /*9960*/  BRA `(.L_x_168) ;  /* 0xffffffb400607947 */ /* 0x000fea000383ffff */
.L_x_92:
[----:B-1----:R-:W-:Y:S04]  /*9970*/  MOV R0, UR48 ;  /* 0x0000003000007c02 */ /* 0x002fe80008000f00 */
[----:B------:R1:W3:Y:S03]  /*9980*/  SYNCS.PHASECHK.TRANS64.TRYWAIT P1, [R0+URZ+0x20], R3 ;  /* 0x00002003000075a7 */ /* 0x0002e600080211ff */
[----:B---3--:R-:W-:Y:S05]  /*9990*/  @!P1 NANOSLEEP.SYNCS 0x989680 ;  /* 0x009896800000995d */ /* 0x008fea0003900000 */
[----:B------:R-:W3:Y:S02]  /*99a0*/  @!P1 SYNCS.PHASECHK.TRANS64 P1, [R0+URZ+0x20], R3 ;  /* 0x00002003000095a7 */ /* 0x000ee400080210ff */
[----:B---3--:R-:W-:Y:S05]  /*99b0*/  @!P1 BRA `(.L_x_92) ;  /* 0xfffffffc00ec9947 */ /* 0x008fea000383ffff */
[----:B------:R-:W-:Y:S05]  /*99c0*/  BRA `(.L_x_91) ;  /* 0xffffffc000987947 */ /* 0x000fea000383ffff */
.L_x_94:
[----:B-1----:R1:W2:Y:S02]  /*99d0*/  SYNCS.PHASECHK.TRANS64.TRYWAIT P0, [R64+URZ+0x90], R2 ;  /* 0x00009002400075a7 */ /* 0x0022a400080011ff */
[----:B--2---:R-:W-:Y:S05]  /*99e0*/  @!P0 NANOSLEEP.SYNCS 0x989680 ;  /* 0x009896800000895d */ /* 0x004fea0003900000 */
[----:B------:R-:W2:Y:S02]  /*99f0*/  @!P0 SYNCS.PHASECHK.TRANS64 P0, [R64+URZ+0x90], R2 ;  /* 0x00009002400085a7 */ /* 0x000ea400080010ff */
[----:B--2---:R-:W-:Y:S05]  /*9a00*/  @!P0 BRA `(.L_x_94) ;  /* 0xfffffffc00f08947 */ /* 0x004fea000383ffff */
[----:B------:R-:W-:Y:S05]  /*9a10*/  BRA `(.L_x_93) ;  /* 0xffffffc000c47947 */ /* 0x000fea000383ffff */
.L_x_103:
[----:B--2---:R2:W3:Y:S02]  /*9a20*/  SYNCS.PHASECHK.TRANS64.TRYWAIT P0, [R2+URZ+0x20], R0 ;  /* 0x00002000020075a7 */ /* 0x0044e400080011ff */
[----:B---3--:R-:W-:Y:S05]  /*9a30*/  @!P0 NANOSLEEP.SYNCS 0x989680 ;  /* 0x009896800000895d */ /* 0x008fea0003900000 */
[----:B------:R-:W3:Y:S02]  /*9a40*/  @!P0 SYNCS.PHASECHK.TRANS64 P0, [R2+URZ+0x20], R0 ;  /* 0x00002000020085a7 */ /* 0x000ee400080010ff */
[----:B---3--:R-:W-:Y:S05]  /*9a50*/  @!P0 BRA `(.L_x_103) ;  /* 0xfffffffc00f08947 */ /* 0x008fea000383ffff */
[----:B------:R-:W-:Y:S05]  /*9a60*/  BRA `(.L_x_102) ;  /* 0xffffffcc00a87947 */ /* 0x000fea000383ffff */
.L_x_111:
[----:B--2---:R2:W3:Y:S02]  /*9a70*/  SYNCS.PHASECHK.TRANS64.TRYWAIT P0, [R0+URZ+0x20], R5 ;  /* 0x00002005000075a7 */ /* 0x0044e400080011ff */
[----:B---3--:R-:W-:Y:S05]  /*9a80*/  @!P0 NANOSLEEP.SYNCS 0x989680 ;  /* 0x009896800000895d */ /* 0x008fea0003900000 */
[----:B------:R-:W3:Y:S02]  /*9a90*/  @!P0 SYNCS.PHASECHK.TRANS64 P0, [R0+URZ+0x20], R5 ;  /* 0x00002005000085a7 */ /* 0x000ee400080010ff */
[----:B---3--:R-:W-:Y:S05]  /*9aa0*/  @!P0 BRA `(.L_x_111) ;  /* 0xfffffffc00f08947 */ /* 0x008fea000383ffff */
[----:B------:R-:W-:Y:S05]  /*9ab0*/  BRA `(.L_x_110) ;  /* 0xffffffd800ac7947 */ /* 0x000fea000383ffff */
.L_x_119:
[----:B--2---:R2:W3:Y:S02]  /*9ac0*/  SYNCS.PHASECHK.TRANS64.TRYWAIT P0, [R2+URZ+0x20], R0 ;  /* 0x00002000020075a7 */ /* 0x0044e400080011ff */
[----:B---3--:R-:W-:Y:S05]  /*9ad0*/  @!P0 NANOSLEEP.SYNCS 0x989680 ;  /* 0x009896800000895d */ /* 0x008fea0003900000 */
[----:B------:R-:W3:Y:S02]  /*9ae0*/  @!P0 SYNCS.PHASECHK.TRANS64 P0, [R2+URZ+0x20], R0 ;  /* 0x00002000020085a7 */ /* 0x000ee400080010ff */
[----:B---3--:R-:W-:Y:S05]  /*9af0*/  @!P0 BRA `(.L_x_119) ;  /* 0xfffffffc00f08947 */ /* 0x008fea000383ffff */
[----:B------:R-:W-:Y:S05]  /*9b00*/  BRA `(.L_x_118) ;  /* 0xffffffe400b07947 */ /* 0x000fea000383ffff */
        .weak           $__internal_0_$__cuda_sm10x_tcgen05_guardrail_trap_col_being_dealloced_not_returned_by_alloc
        .type           $__internal_0_$__cuda_sm10x_tcgen05_guardrail_trap_col_being_dealloced_not_returned_by_alloc,@function
        .size           $__internal_0_$__cuda_sm10x_tcgen05_guardrail_trap_col_being_dealloced_not_returned_by_alloc,($__internal_1_$__cuda_sm10x_tcgen05_guardrail_trap_phase_invalid_during_alloc - $__internal_0_$__cuda_sm10x_tcgen05_guardrail_trap_col_being_dealloced_not_returned_by_alloc)
$__internal_0_$__cuda_sm10x_tcgen05_guardrail_trap_col_being_dealloced_not_returned_by_alloc:
[----:B------:R-:W-:Y:S05]  /*9b10*/  BPT.TRAP 0x1 ;  /* 0x000000040000795c */ /* 0x000fea0000300000 */
[----:B------:R-:W-:-:S04]  /*9b20*/  HFMA2 R3, -RZ, RZ, 0, 0 ;  /* 0x00000000ff037431 */ /* 0x000fc800000001ff */
[----:B------:R-:W-:Y:S05]  /*9b30*/  RET.REL.NODEC R2 `(_ZN7cutlass13device_kernelINS_4gemm6kernel13GemmUniversalIN4cute5tupleIJiiiiEEENS1_10collective13CollectiveMmaINS1_35MainloopSm100TmaUmmaWarpSpecializedILi2ELi2ELi4ENS5_IJNS4_1CILi1EEESB_SB_EEEEENS5_IJNSA_ILi64EEENSA_ILi256EEENSA_ILi128EEEEEENS_6half_tENS5_IJlSB_lEEESI_SJ_NS4_8TiledMMAINS4_8MMA_AtomIJNS4_20SM100_MMA_F16BF16_SSISI_SI_fLi64ELi256ELNS4_4UMMA5MajorE0ELSO_0ELNSN_7ScaleInE0ELSP_0EEEEEENS4_6LayoutISC_NS5_IJNSA_ILi0EEEST_ST_EEEEENS5_IJNS4_10UnderscoreESW_SW_EEEEENS4_13SM90_TMA_LOADENS4_14ComposedLayoutINS4_7SwizzleILi3ELi4ELi3EEENS4_18smem_ptr_flag_bitsILi16EEENSS_INS5_IJNSA_ILi8EEESE_EEENS5_IJSE_SB_EEEEEEEvNS4_8identityESZ_S19_vS1A_EENS_8epilogue10collective18CollectiveEpilogueINS1C_23Sm100TmaWarpSpecializedILi4ELi2ELi32ELb1ELb0EEEJSH_NS5_IJNSS_ISE_SB_EES1H_EEESI_SJ_SI_SJ_NS1C_6fusion15FusionCallbacksIS1G_NS1J_17LinearCombinationISI_fSI_fLNS_15FloatRoundStyleE2EEESH_S1I_JEEENS4_5SM1004TMEM4LOAD26SM100_TMEM_LOAD_16dp256b8xESZ_S19_NS4_17SM75_U32x4_LDSM_NENS4_14SM90_TMA_STOREES19_NS4_17SM90_U32x4_STSM_NENS4_39AutoVectorizingCopyWithAssumedAlignmentILi128EEEEEEvvEEEEvNT_6ParamsE) ;  /* 0xffffff6402307950 */ /* 0x000fea0003c3ffff */
        .weak           $__internal_1_$__cuda_sm10x_tcgen05_guardrail_trap_phase_invalid_during_alloc
        .type           $__internal_1_$__cuda_sm10x_tcgen05_guardrail_trap_phase_invalid_during_alloc,@function
        .size           $__internal_1_$__cuda_sm10x_tcgen05_guardrail_trap_phase_invalid_during_alloc,($__internal_2_$__cuda_sm10x_tcgen05_guardrail_trap_unallocated_columns_being_dealloced - $__internal_1_$__cuda_sm10x_tcgen05_guardrail_trap_phase_invalid_during_alloc)
$__internal_1_$__cuda_sm10x_tcgen05_guardrail_trap_phase_invalid_during_alloc:
[----:B------:R-:W-:Y:S05]  /*9b40*/  BPT.TRAP 0x1 ;  /* 0x000000040000795c */ /* 0x000fea0000300000 */
[----:B------:R-:W-:-:S04]  /*9b50*/  MOV R3, 0x0 ;  /* 0x0000000000037802 */ /* 0x000fc80000000f00 */
[----:B------:R-:W-:Y:S05]  /*9b60*/  RET.REL.NODEC R2 `(_ZN7cutlass13device_kernelINS_4gemm6kernel13GemmUniversalIN4cute5tupleIJiiiiEEENS1_10collective13CollectiveMmaINS1_35MainloopSm100TmaUmmaWarpSpecializedILi2ELi2ELi4ENS5_IJNS4_1CILi1EEESB_SB_EEEEENS5_IJNSA_ILi64EEENSA_ILi256EEENSA_ILi128EEEEEENS_6half_tENS5_IJlSB_lEEESI_SJ_NS4_8TiledMMAINS4_8MMA_AtomIJNS4_20SM100_MMA_F16BF16_SSISI_SI_fLi64ELi256ELNS4_4UMMA5MajorE0ELSO_0ELNSN_7ScaleInE0ELSP_0EEEEEENS4_6LayoutISC_NS5_IJNSA_ILi0EEEST_ST_EEEEENS5_IJNS4_10UnderscoreESW_SW_EEEEENS4_13SM90_TMA_LOADENS4_14ComposedLayoutINS4_7SwizzleILi3ELi4ELi3EEENS4_18smem_ptr_flag_bitsILi16EEENSS_INS5_IJNSA_ILi8EEESE_EEENS5_IJSE_SB_EEEEEEEvNS4_8identityESZ_S19_vS1A_EENS_8epilogue10collective18CollectiveEpilogueINS1C_23Sm100TmaWarpSpecializedILi4ELi2ELi32ELb1ELb0EEEJSH_NS5_IJNSS_ISE_SB_EES1H_EEESI_SJ_SI_SJ_NS1C_6fusion15FusionCallbacksIS1G_NS1J_17LinearCombinationISI_fSI_fLNS_15FloatRoundStyleE2EEESH_S1I_JEEENS4_5SM1004TMEM4LOAD26SM100_TMEM_LOAD_16dp256b8xESZ_S19_NS4_17SM75_U32x4_LDSM_NENS4_14SM90_TMA_STOREES19_NS4_17SM90_U32x4_STSM_NENS4_39AutoVectorizingCopyWithAssumedAlignmentILi128EEEEEEvvEEEEvNT_6ParamsE) ;  /* 0xffffff6402247950 */ /* 0x000fea0003c3ffff */
        .weak           $__internal_2_$__cuda_sm10x_tcgen05_guardrail_trap_unallocated_columns_being_dealloced
        .type           $__internal_2_$__cuda_sm10x_tcgen05_guardrail_trap_unallocated_columns_being_dealloced,@function
        .size           $__internal_2_$__cuda_sm10x_tcgen05_guardrail_trap_unallocated_columns_being_dealloced,(.L_x_170 - $__internal_2_$__cuda_sm10x_tcgen05_guardrail_trap_unallocated_columns_being_dealloced)
$__internal_2_$__cuda_sm10x_tcgen05_guardrail_trap_unallocated_columns_being_dealloced:
[----:B------:R-:W-:Y:S05]  /*9b70*/  BPT.TRAP 0x1 ;  /* 0x000000040000795c */ /* 0x000fea0000300000 */
[----:B------:R-:W-:-:S04]  /*9b80*/  HFMA2 R3, -RZ, RZ, 0, 0 ;  /* 0x00000000ff037431 */ /* 0x000fc800000001ff */
[----:B------:R-:W-:Y:S05]  /*9b90*/  RET.REL.NODEC R2 `(_ZN7cutlass13device_kernelINS_4gemm6kernel13GemmUniversalIN4cute5tupleIJiiiiEEENS1_10collective13CollectiveMmaINS1_35MainloopSm100TmaUmmaWarpSpecializedILi2ELi2ELi4ENS5_IJNS4_1CILi1EEESB_SB_EEEEENS5_IJNSA_ILi64EEENSA_ILi256EEENSA_ILi128EEEEEENS_6half_tENS5_IJlSB_lEEESI_SJ_NS4_8TiledMMAINS4_8MMA_AtomIJNS4_20SM100_MMA_F16BF16_SSISI_SI_fLi64ELi256ELNS4_4UMMA5MajorE0ELSO_0ELNSN_7ScaleInE0ELSP_0EEEEEENS4_6LayoutISC_NS5_IJNSA_ILi0EEEST_ST_EEEEENS5_IJNS4_10UnderscoreESW_SW_EEEEENS4_13SM90_TMA_LOADENS4_14ComposedLayoutINS4_7SwizzleILi3ELi4ELi3EEENS4_18smem_ptr_flag_bitsILi16EEENSS_INS5_IJNSA_ILi8EEESE_EEENS5_IJSE_SB_EEEEEEEvNS4_8identityESZ_S19_vS1A_EENS_8epilogue10collective18CollectiveEpilogueINS1C_23Sm100TmaWarpSpecializedILi4ELi2ELi32ELb1ELb0EEEJSH_NS5_IJNSS_ISE_SB_EES1H_EEESI_SJ_SI_SJ_NS1C_6fusion15FusionCallbacksIS1G_NS1J_17LinearCombinationISI_fSI_fLNS_15FloatRoundStyleE2EEESH_S1I_JEEENS4_5SM1004TMEM4LOAD26SM100_TMEM_LOAD_16dp256b8xESZ_S19_NS4_17SM75_U32x4_LDSM_NENS4_14SM90_TMA_STOREES19_NS4_17SM90_U32x4_STSM_NENS4_39AutoVectorizingCopyWithAssumedAlignmentILi128EEEEEEvvEEEEvNT_6ParamsE) ;  /* 0xffffff6402187950 */ /* 0x000fea0003c3ffff */
.L_x_169:
[----:B------:R-:W-:-:S00]  /*9ba0*/  BRA `(.L_x_169) ;  /* 0xfffffffc00fc7947 */ /* 0x000fc0000383ffff */
[----:B------:R-:W-:-:S00]  /*9bb0*/  NOP ;  /* 0x0000000000007918 */ /* 0x000fc00000000000 */
        /* <DEDUP_REMOVED lines=12> */
.L_x_170:


//--------------------- .nv.global.init           --------------------------
	.section	.nv.global.init,"aw",@progbits
.nv.global.init:
	.type		$str$27,@object
	.size		$str$27,($str$28 - $str$27)
$str$27:
        /*0000*/ 	.byte	0x28, 0x61, 0x64, 0x64, 0x72, 0x65, 0x73, 0x73, 0x20, 0x26, 0x20, 0x6d, 0x61, 0x73, 0x6b, 0x29
        /*0010*/ 	.byte	0x20, 0x3d, 0x3d, 0x20, 0x30, 0x00
	.type		$str$28,@object
	.size		$str$28,($str$26 - $str$28)
$str$28:
        /*0016*/ 	.byte	0x2f, 0x74, 0x6d, 0x70, 0x2f, 0x63, 0x75, 0x74, 0x6c, 0x61, 0x73, 0x73, 0x5f, 0x73, 0x77, 0x65
        /*0026*/ 	.byte	0x65, 0x70, 0x5f, 0x73, 0x72, 0x63, 0x2f, 0x69, 0x6e, 0x63, 0x6c, 0x75, 0x64, 0x65, 0x2f, 0x63
        /*0036*/ 	.byte	0x75, 0x74, 0x65, 0x2f, 0x70, 0x6f, 0x69, 0x6e, 0x74, 0x65, 0x72, 0x5f, 0x66, 0x6c, 0x61, 0x67
        /*0046*/ 	.byte	0x67, 0x65, 0x64, 0x2e, 0x68, 0x70, 0x70, 0x00
	.type		$str$26,@object
	.size		$str$26,($str$25 - $str$26)
$str$26:
        /*004e*/ 	.byte	0x2f, 0x74, 0x6d, 0x70, 0x2f, 0x63, 0x75, 0x74, 0x6c, 0x61, 0x73, 0x73, 0x5f, 0x73, 0x77, 0x65
        /*005e*/ 	.byte	0x65, 0x70, 0x5f, 0x73, 0x72, 0x63, 0x2f, 0x69, 0x6e, 0x63, 0x6c, 0x75, 0x64, 0x65, 0x2f, 0x63
        /*006e*/ 	.byte	0x75, 0x74, 0x65, 0x2f, 0x61, 0x74, 0x6f, 0x6d, 0x2f, 0x63, 0x6f, 0x70, 0x79, 0x5f, 0x74, 0x72
        /*007e*/ 	.byte	0x61, 0x69, 0x74, 0x73, 0x5f, 0x73, 0x6d, 0x31, 0x30, 0x30, 0x2e, 0x68, 0x70, 0x70, 0x00
	.type		$str$25,@object
	.size		$str$25,(__unnamed_1 - $str$25)
$str$25:
        /*008d*/ 	.byte	0x28, 0x28, 0x75, 0x69, 0x6e, 0x74, 0x33, 0x32, 0x5f, 0x74, 0x28, 0x74, 0x68, 0x72, 0x65, 0x61
        /*009d*/ 	.byte	0x64, 0x49, 0x64, 0x78, 0x2e, 0x78, 0x29, 0x20, 0x2f, 0x20, 0x33, 0x32, 0x29, 0x20, 0x25, 0x20
        /*00ad*/ 	.byte	0x34, 0x29, 0x20, 0x3d, 0x3d, 0x20, 0x28, 0x28, 0x28, 0x74, 0x6d, 0x65, 0x6d, 0x5f, 0x61, 0x64
        /*00bd*/ 	.byte	0x64, 0x72, 0x20, 0x3e, 0x3e, 0x20, 0x31, 0x36, 0x29, 0x20, 0x2f, 0x20, 0x33, 0x32, 0x29, 0x20
        /*00cd*/ 	.byte	0x25, 0x20, 0x34, 0x29, 0x00
	.type		__unnamed_1,@object
	.size		__unnamed_1,(__unnamed_2 - __unnamed_1)
__unnamed_1:
        /*00d2*/ 	.byte	0x61, 0x75, 0x74, 0x6f, 0x20, 0x63, 0x75, 0x74, 0x65, 0x3a, 0x3a, 0x61, 0x73, 0x5f, 0x70, 0x6f
        /* <DEDUP_REMOVED lines=24> */
        /*0262*/ 	.byte	0x3e, 0x3e, 0x3e, 0x5d, 0x00
	.type		__unnamed_2,@object
	.size		__unnamed_2,(.L_2 - __unnamed_2)
__unnamed_2:
        /* <DEDUP_REMOVED lines=46> */
        /*0547*/ 	.byte	0x75, 0x74, 0x65, 0x3a, 0x3a, 0x43, 0x3c, 0x30, 0x3e, 0x3e, 0x3e, 0x3e, 0x5d, 0x00
.L_2:


//--------------------- .nv.shared._ZN7cutlass13device_kernelINS_4gemm6kernel13GemmUniversalIN4cute5tupleIJiiiiEEENS1_10collective13CollectiveMmaINS1_35MainloopSm100TmaUmmaWarpSpecializedILi2ELi2ELi4ENS5_IJNS4_1CILi1EEESB_SB_EEEEENS5_IJNSA_ILi64EEENSA_ILi256EEENSA_ILi128EEEEEENS_6half_tENS5_IJlSB_lEEESI_SJ_NS4_8TiledMMAINS4_8MMA_AtomIJNS4_20SM100_MMA_F16BF16_SSISI_SI_fLi64ELi256ELNS4_4UMMA5MajorE0ELSO_0ELNSN_7ScaleInE0ELSP_0EEEEEENS4_6LayoutISC_NS5_IJNSA_ILi0EEEST_ST_EEEEENS5_IJNS4_10UnderscoreESW_SW_EEEEENS4_13SM90_TMA_LOADENS4_14ComposedLayoutINS4_7SwizzleILi3ELi4ELi3EEENS4_18smem_ptr_flag_bitsILi16EEENSS_INS5_IJNSA_ILi8EEESE_EEENS5_IJSE_SB_EEEEEEEvNS4_8identityESZ_S19_vS1A_EENS_8epilogue10collective18CollectiveEpilogueINS1C_23Sm100TmaWarpSpecializedILi4ELi2ELi32ELb1ELb0EEEJSH_NS5_IJNSS_ISE_SB_EES1H_EEESI_SJ_SI_SJ_NS1C_6fusion15FusionCallbacksIS1G_NS1J_17LinearCombinationISI_fSI_fLNS_15FloatRoundStyleE2EEESH_S1I_JEEENS4_5SM1004TMEM4LOAD26SM100_TMEM_LOAD_16dp256b8xESZ_S19_NS4_17SM75_U32x4_LDSM_NENS4_14SM90_TMA_STOREES19_NS4_17SM90_U32x4_STSM_NENS4_39AutoVectorizingCopyWithAssumedAlignmentILi128EEEEEEvvEEEEvNT_6ParamsE --------------------------
	.section	.nv.shared._ZN7cutlass13device_kernelINS_4gemm6kernel13GemmUniversalIN4cute5tupleIJiiiiEEENS1_10collective13CollectiveMmaINS1_35MainloopSm100TmaUmmaWarpSpecializedILi2ELi2ELi4ENS5_IJNS4_1CILi1EEESB_SB_EEEEENS5_IJNSA_ILi64EEENSA_ILi256EEENSA_ILi128EEEEEENS_6half_tENS5_IJlSB_lEEESI_SJ_NS4_8TiledMMAINS4_8MMA_AtomIJNS4_20SM100_MMA_F16BF16_SSISI_SI_fLi64ELi256ELNS4_4UMMA5MajorE0ELSO_0ELNSN_7ScaleInE0ELSP_0EEEEEENS4_6LayoutISC_NS5_IJNSA_ILi0EEEST_ST_EEEEENS5_IJNS4_10UnderscoreESW_SW_EEEEENS4_13SM90_TMA_LOADENS4_14ComposedLayoutINS4_7SwizzleILi3ELi4ELi3EEENS4_18smem_ptr_flag_bitsILi16EEENSS_INS5_IJNSA_ILi8EEESE_EEENS5_IJSE_SB_EEEEEEEvNS4_8identityESZ_S19_vS1A_EENS_8epilogue10collective18CollectiveEpilogueINS1C_23Sm100TmaWarpSpecializedILi4ELi2ELi32ELb1ELb0EEEJSH_NS5_IJNSS_ISE_SB_EES1H_EEESI_SJ_SI_SJ_NS1C_6fusion15FusionCallbacksIS1G_NS1J_17LinearCombinationISI_fSI_fLNS_15FloatRoundStyleE2EEESH_S1I_JEEENS4_5SM1004TMEM4LOAD26SM100_TMEM_LOAD_16dp256b8xESZ_S19_NS4_17SM75_U32x4_LDSM_NENS4_14SM90_TMA_STOREES19_NS4_17SM90_U32x4_STSM_NENS4_39AutoVectorizingCopyWithAssumedAlignmentILi128EEEEEEvvEEEEvNT_6ParamsE,"aw",@nobits
	.sectionflags	@""
	.align	16
	.zero		1024


//--------------------- .nv.shared.reserved.0     --------------------------
	.section	.nv.shared.reserved.0,"aw",@nobits
	.weak		__nv_reservedSMEM_offset_0_alias
	.size		__nv_reservedSMEM_offset_0_alias, 0, 64
	.other		__nv_reservedSMEM_offset_0_alias,@"STO_CUDA_RESERVED_SHARED STV_DEFAULT"
__nv_reservedSMEM_offset_0_alias:
	.zero		0
.nv.shared.reserved.0:
	.zero		64
	.weak		__nv_reservedSMEM_tcgen05_partition
	.type		__nv_reservedSMEM_tcgen05_partition,@object
	.size		__nv_reservedSMEM_tcgen05_partition,(.L_0 - __nv_reservedSMEM_tcgen05_partition)
__nv_reservedSMEM_tcgen05_partition:
	.zero		32
.L_0:


//--------------------- .nv.global                --------------------------
	.section	.nv.global,"aw",@nobits
.nv.global:
	.type		_ZN40_INTERNAL_dc5b6cb3_4_k_cu_cfb25135_213244cute1_E,@object
	.size		_ZN40_INTERNAL_dc5b6cb3_4_k_cu_cfb25135_213244cute1_E,(_ZN40_INTERNAL_dc5b6cb3_4_k_cu_cfb25135_213244cuda3std3__45__cpo6cbeginE - _ZN40_INTERNAL_dc5b6cb3_4_k_cu_cfb25135_213244cute1_E)
_ZN40_INTERNAL_dc5b6cb3_4_k_cu_cfb25135_213244cute1_E:
	.zero		1
	.type		_ZN40_INTERNAL_dc5b6cb3_4_k_cu_cfb25135_213244cuda3std3__45__cpo6cbeginE,@object
	.size		_ZN40_INTERNAL_dc5b6cb3_4_k_cu_cfb25135_213244cuda3std3__45__cpo6cbeginE,(_ZN40_INTERNAL_dc5b6cb3_4_k_cu_cfb25135_213244cuda3std3__48in_placeE - _ZN40_INTERNAL_dc5b6cb3_4_k_cu_cfb25135_213244cuda3std3__45__cpo6cbeginE)
_ZN40_INTERNAL_dc5b6cb3_4_k_cu_cfb25135_213244cuda3std3__45__cpo6cbeginE:
	.zero		1
	.type		_ZN40_INTERNAL_dc5b6cb3_4_k_cu_cfb25135_213244cuda3std3__48in_placeE,@object
	.size		_ZN40_INTERNAL_dc5b6cb3_4_k_cu_cfb25135_213244cuda3std3__48in_placeE,(_ZN40_INTERNAL_dc5b6cb3_4_k_cu_cfb25135_213244cuda3std6ranges3__45__cpo9iter_moveE - _ZN40_INTERNAL_dc5b6cb3_4_k_cu_cfb25135_213244cuda3std3__48in_placeE)
_ZN40_INTERNAL_dc5b6cb3_4_k_cu_cfb25135_213244cuda3std3__48in_placeE:
	.zero		1
	.type		_ZN40_INTERNAL_dc5b6cb3_4_k_cu_cfb25135_213244cuda3std6ranges3__45__cpo9iter_moveE,@object
	.size		_ZN40_INTERNAL_dc5b6cb3_4_k_cu_cfb25135_213244cuda3std6ranges3__45__cpo9iter_moveE,(_ZN40_INTERNAL_dc5b6cb3_4_k_cu_cfb25135_213244cuda3std3__45__cpo5beginE - _ZN40_INTERNAL_dc5b6cb3_4_k_cu_cfb25135_213244cuda3std6ranges3__45__cpo9iter_moveE)
_ZN40_INTERNAL_dc5b6cb3_4_k_cu_cfb25135_213244cuda3std6ranges3__45__cpo9iter_moveE:
	.zero		1
	.type		_ZN40_INTERNAL_dc5b6cb3_4_k_cu_cfb25135_213244cuda3std3__45__cpo5beginE,@object
	.size		_ZN40_INTERNAL_dc5b6cb3_4_k_cu_cfb25135_213244cuda3std3__45__cpo5beginE,(_ZN40_INTERNAL_dc5b6cb3_4_k_cu_cfb25135_213244cuda3std3__442_GLOBAL__N__dc5b6cb3_4_k_cu_cfb25135_213246ignoreE - _ZN40_INTERNAL_dc5b6cb3_4_k_cu_cfb25135_213244cuda3std3__45__cpo5beginE)
_ZN40_INTERNAL_dc5b6cb3_4_k_cu_cfb25135_213244cuda3std3__45__cpo5beginE:
	.zero		1
	.type		_ZN40_INTERNAL_dc5b6cb3_4_k_cu_cfb25135_213244cuda3std3__442_GLOBAL__N__dc5b6cb3_4_k_cu_cfb25135_213246ignoreE,@object
	.size		_ZN40_INTERNAL_dc5b6cb3_4_k_cu_cfb25135_213244cuda3std3__442_GLOBAL__N__dc5b6cb3_4_k_cu_cfb25135_213246ignoreE,(_ZN40_INTERNAL_dc5b6cb3_4_k_cu_cfb25135_213244cute7productE - _ZN40_INTERNAL_dc5b6cb3_4_k_cu_cfb25135_213244cuda3std3__442_GLOBAL__N__dc5b6cb3_4_k_cu_cfb25135_213246ignoreE)
_ZN40_INTERNAL_dc5b6cb3_4_k_cu_cfb25135_213244cuda3std3__442_GLOBAL__N__dc5b6cb3_4_k_cu_cfb25135_213246ignoreE:
	.zero		1
	.type		_ZN40_INTERNAL_dc5b6cb3_4_k_cu_cfb25135_213244cute7productE,@object
	.size		_ZN40_INTERNAL_dc5b6cb3_4_k_cu_cfb25135_213244cute7productE,(_ZN40_INTERNAL_dc5b6cb3_4_k_cu_cfb25135_213244cuda3std3__45__cpo3endE - _ZN40_INTERNAL_dc5b6cb3_4_k_cu_cfb25135_213244cute7productE)
_ZN40_INTERNAL_dc5b6cb3_4_k_cu_cfb25135_213244cute7productE:
	.zero		1
	.type		_ZN40_INTERNAL_dc5b6cb3_4_k_cu_cfb25135_213244cuda3std3__45__cpo3endE,@object
	.size		_ZN40_INTERNAL_dc5b6cb3_4_k_cu_cfb25135_213244cuda3std3__45__cpo3endE,(_ZN40_INTERNAL_dc5b6cb3_4_k_cu_cfb25135_213244cuda3std3__419piecewise_constructE - _ZN40_INTERNAL_dc5b6cb3_4_k_cu_cfb25135_213244cuda3std3__45__cpo3endE)
_ZN40_INTERNAL_dc5b6cb3_4_k_cu_cfb25135_213244cuda3std3__45__cpo3endE:
	.zero		1
	.type		_ZN40_INTERNAL_dc5b6cb3_4_k_cu_cfb25135_213244cuda3std3__419piecewise_constructE,@object
	.size		_ZN40_INTERNAL_dc5b6cb3_4_k_cu_cfb25135_213244cuda3std3__419piecewise_constructE,(_ZN40_INTERNAL_dc5b6cb3_4_k_cu_cfb25135_213244cuda3std3__45__cpo4cendE - _ZN40_INTERNAL_dc5b6cb3_4_k_cu_cfb25135_213244cuda3std3__419piecewise_constructE)
_ZN40_INTERNAL_dc5b6cb3_4_k_cu_cfb25135_213244cuda3std3__419piecewise_constructE:
	.zero		1
	.type		_ZN40_INTERNAL_dc5b6cb3_4_k_cu_cfb25135_213244cuda3std3__45__cpo4cendE,@object
	.size		_ZN40_INTERNAL_dc5b6cb3_4_k_cu_cfb25135_213244cuda3std3__45__cpo4cendE,(_ZN40_INTERNAL_dc5b6cb3_4_k_cu_cfb25135_213244cuda3std6ranges3__45__cpo4swapE - _ZN40_INTERNAL_dc5b6cb3_4_k_cu_cfb25135_213244cuda3std3__45__cpo4cendE)
_ZN40_INTERNAL_dc5b6cb3_4_k_cu_cfb25135_213244cuda3std3__45__cpo4cendE:
	.zero		1
	.type		_ZN40_INTERNAL_dc5b6cb3_4_k_cu_cfb25135_213244cuda3std6ranges3__45__cpo4swapE,@object
	.size		_ZN40_INTERNAL_dc5b6cb3_4_k_cu_cfb25135_213244cuda3std6ranges3__45__cpo4swapE,(.L_10 - _ZN40_INTERNAL_dc5b6cb3_4_k_cu_cfb25135_213244cuda3std6ranges3__45__cpo4swapE)
_ZN40_INTERNAL_dc5b6cb3_4_k_cu_cfb25135_213244cuda3std6ranges3__45__cpo4swapE:
	.zero		1
.L_10:


//--------------------- .nv.constant0._ZN7cutlass13device_kernelINS_4gemm6kernel13GemmUniversalIN4cute5tupleIJiiiiEEENS1_10collective13CollectiveMmaINS1_35MainloopSm100TmaUmmaWarpSpecializedILi2ELi2ELi4ENS5_IJNS4_1CILi1EEESB_SB_EEEEENS5_IJNSA_ILi64EEENSA_ILi256EEENSA_ILi128EEEEEENS_6half_tENS5_IJlSB_lEEESI_SJ_NS4_8TiledMMAINS4_8MMA_AtomIJNS4_20SM100_MMA_F16BF16_SSISI_SI_fLi64ELi256ELNS4_4UMMA5MajorE0ELSO_0ELNSN_7ScaleInE0ELSP_0EEEEEENS4_6LayoutISC_NS5_IJNSA_ILi0EEEST_ST_EEEEENS5_IJNS4_10UnderscoreESW_SW_EEEEENS4_13SM90_TMA_LOADENS4_14ComposedLayoutINS4_7SwizzleILi3ELi4ELi3EEENS4_18smem_ptr_flag_bitsILi16EEENSS_INS5_IJNSA_ILi8EEESE_EEENS5_IJSE_SB_EEEEEEEvNS4_8identityESZ_S19_vS1A_EENS_8epilogue10collective18CollectiveEpilogueINS1C_23Sm100TmaWarpSpecializedILi4ELi2ELi32ELb1ELb0EEEJSH_NS5_IJNSS_ISE_SB_EES1H_EEESI_SJ_SI_SJ_NS1C_6fusion15FusionCallbacksIS1G_NS1J_17LinearCombinationISI_fSI_fLNS_15FloatRoundStyleE2EEESH_S1I_JEEENS4_5SM1004TMEM4LOAD26SM100_TMEM_LOAD_16dp256b8xESZ_S19_NS4_17SM75_U32x4_LDSM_NENS4_14SM90_TMA_STOREES19_NS4_17SM90_U32x4_STSM_NENS4_39AutoVectorizingCopyWithAssumedAlignmentILi128EEEEEEvvEEEEvNT_6ParamsE --------------------------
	.section	.nv.constant0._ZN7cutlass13device_kernelINS_4gemm6kernel13GemmUniversalIN4cute5tupleIJiiiiEEENS1_10collective13CollectiveMmaINS1_35MainloopSm100TmaUmmaWarpSpecializedILi2ELi2ELi4ENS5_IJNS4_1CILi1EEESB_SB_EEEEENS5_IJNSA_ILi64EEENSA_ILi256EEENSA_ILi128EEEEEENS_6half_tENS5_IJlSB_lEEESI_SJ_NS4_8TiledMMAINS4_8MMA_AtomIJNS4_20SM100_MMA_F16BF16_SSISI_SI_fLi64ELi256ELNS4_4UMMA5MajorE0ELSO_0ELNSN_7ScaleInE0ELSP_0EEEEEENS4_6LayoutISC_NS5_IJNSA_ILi0EEEST_ST_EEEEENS5_IJNS4_10UnderscoreESW_SW_EEEEENS4_13SM90_TMA_LOADENS4_14ComposedLayoutINS4_7SwizzleILi3ELi4ELi3EEENS4_18smem_ptr_flag_bitsILi16EEENSS_INS5_IJNSA_ILi8EEESE_EEENS5_IJSE_SB_EEEEEEEvNS4_8identityESZ_S19_vS1A_EENS_8epilogue10collective18CollectiveEpilogueINS1C_23Sm100TmaWarpSpecializedILi4ELi2ELi32ELb1ELb0EEEJSH_NS5_IJNSS_ISE_SB_EES1H_EEESI_SJ_SI_SJ_NS1C_6fusion15FusionCallbacksIS1G_NS1J_17LinearCombinationISI_fSI_fLNS_15FloatRoundStyleE2EEESH_S1I_JEEENS4_5SM1004TMEM4LOAD26SM100_TMEM_LOAD_16dp256b8xESZ_S19_NS4_17SM75_U32x4_LDSM_NENS4_14SM90_TMA_STOREES19_NS4_17SM90_U32x4_STSM_NENS4_39AutoVectorizingCopyWithAssumedAlignmentILi128EEEEEEvvEEEEvNT_6ParamsE,"a",@progbits
	.sectionflags	@""
	.align	4
.nv.constant0._ZN7cutlass13device_kernelINS_4gemm6kernel13GemmUniversalIN4cute5tupleIJiiiiEEENS1_10collective13CollectiveMmaINS1_35MainloopSm100TmaUmmaWarpSpecializedILi2ELi2ELi4ENS5_IJNS4_1CILi1EEESB_SB_EEEEENS5_IJNSA_ILi64EEENSA_ILi256EEENSA_ILi128EEEEEENS_6half_tENS5_IJlSB_lEEESI_SJ_NS4_8TiledMMAINS4_8MMA_AtomIJNS4_20SM100_MMA_F16BF16_SSISI_SI_fLi64ELi256ELNS4_4UMMA5MajorE0ELSO_0ELNSN_7ScaleInE0ELSP_0EEEEEENS4_6LayoutISC_NS5_IJNSA_ILi0EEEST_ST_EEEEENS5_IJNS4_10UnderscoreESW_SW_EEEEENS4_13SM90_TMA_LOADENS4_14ComposedLayoutINS4_7SwizzleILi3ELi4ELi3EEENS4_18smem_ptr_flag_bitsILi16EEENSS_INS5_IJNSA_ILi8EEESE_EEENS5_IJSE_SB_EEEEEEEvNS4_8identityESZ_S19_vS1A_EENS_8epilogue10collective18CollectiveEpilogueINS1C_23Sm100TmaWarpSpecializedILi4ELi2ELi32ELb1ELb0EEEJSH_NS5_IJNSS_ISE_SB_EES1H_EEESI_SJ_SI_SJ_NS1C_6fusion15FusionCallbacksIS1G_NS1J_17LinearCombinationISI_fSI_fLNS_15FloatRoundStyleE2EEESH_S1I_JEEENS4_5SM1004TMEM4LOAD26SM100_TMEM_LOAD_16dp256b8xESZ_S19_NS4_17SM75_U32x4_LDSM_NENS4_14SM90_TMA_STOREES19_NS4_17SM90_U32x4_STSM_NENS4_39AutoVectorizingCopyWithAssumedAlignmentILi128EEEEEEvvEEEEvNT_6ParamsE:
	.zero		2944


//--------------------- SYMBOLS --------------------------

	.type		.nv.reservedSmem.offset0,@object
	.size		.nv.reservedSmem.offset0,0x4
	.type		.nv.reservedSmem.cap,@object
	.size		.nv.reservedSmem.cap,0x4
	.type		__assertfail,@function
